	.target	sm_90a

	.elftype	@"ET_EXEC"


//--------------------- .note.nv.tkinfo           --------------------------
	.section	.note.nv.tkinfo,"",@"SHT_NOTE"
	.sectionflags	@"SHF_NOTE_NV_TKINFO"
	.tkinfo
        /*0018*/ 	.word	0x00000002
        /*0030*/ 	.string	""
        /*0030*/ 	.string	"ptxas"
        /*0030*/ 	.string	"Cuda compilation tools, release 13.0, V13.0.88"
        /*0030*/ 	.string	"Build cuda_13.0.r13.0/compiler.36424714_0"
        /*0030*/ 	.string	"-arch sm_90a -m 64 "



//--------------------- .note.nv.cuinfo           --------------------------
	.section	.note.nv.cuinfo,"",@"SHT_NOTE"
	.sectionflags	@"SHF_NOTE_NV_CUINFO"
        /*0018*/ 	.short	0x0002
        /*001a*/ 	.short	0x005a
        /*001c*/ 	.short	0x0082
	.zero		2


//--------------------- .nv.info                  --------------------------
	.section	.nv.info,"",@"SHT_CUDA_INFO"
	.align	4


	//----- nvinfo : EIATTR_REGCOUNT
	.align		4
        /*0000*/ 	.byte	0x04, 0x2f
        /*0002*/ 	.short	(.L_12 - .L_11)
	.align		4
.L_11:
        /*0004*/ 	.word	index@(_ZN7cutlass13device_kernelINS_4gemm6kernel13GemmUniversalIN4cute5tupleIJiiiiEEENS1_10collective13CollectiveMmaINS1_43MainloopSm90TmaGmmaWarpSpecializedSparseFP8ILi8ENS5_IJNS4_1CILi1EEENSA_ILi2EEESB_EEENS1_35KernelTmaWarpSpecializedCooperativeEEENS5_IJNSA_ILi128EEESG_SG_EEENS_12float_e4m3_tENS5_IJNS4_6LayoutINS5_IJiNS5_IJSC_iEEEiEEENS5_IJlNS5_IJSB_SC_EEElEEEEENSJ_INS5_IJNS5_IJNSA_ILi64EEEiEEENS5_IJSG_iEEEiEEENS5_IJNS5_IJSG_NSA_ILi8192EEEEEENS5_IJSB_lEEElEEEEEEEESI_NS5_IJlSB_lEEENS4_8TiledMMAINS4_8MMA_AtomIJNS4_4SM904GMMA6SPARSE32GMMA_64x128x64_F32E4M3E4M3_SS_TNILNS13_7ScaleInE1ELS16_1ELNS13_9SparseSelE0EEEEEENSJ_INS5_IJSC_SB_SB_EEENS5_IJSB_NSA_ILi0EEES1B_EEEEENS5_IJNS4_10UnderscoreES1E_S1E_EEEEENS4_23SM90_TMA_LOAD_MULTICASTENS4_14ComposedLayoutINS4_7SwizzleILi2ELi4ELi3EEENS4_25smem_sparse_ptr_flag_bitsILi2ELi8EEENSJ_INS5_IJNS5_IJSB_NSA_ILi8EEEEEENS5_IJSC_SP_EEEEEENS5_IJNS5_IJS1B_SG_EEESM_EEEEEEEvNS4_8identityENS4_13SM90_TMA_LOADENS1I_INS1J_ILi3ELi4ELi3EEENS4_18smem_ptr_flag_bitsILi8EEENSJ_INS5_IJS1N_SG_EEENS5_IJSG_SB_EEEEEEEvS1V_EENS_8epilogue10collective6detail29Sm90TmaWarpSpecializedAdapterINS26_15DefaultEpilogueIfNS5_IJSB_llEEES2A_NS25_6thread17LinearCombinationIfLi1EffLNS2B_9ScaleType4KindE0ELNS_15FloatRoundStyleE2EfEENS1_15EpilogueDefaultEEEEEvvEEEEvNT_6ParamsE)
        /*0008*/ 	.word	0x000000a8


	//----- nvinfo : EIATTR_FRAME_SIZE
	.align		4
.L_12:
        /*000c*/ 	.byte	0x04, 0x11
        /*000e*/ 	.short	(.L_14 - .L_13)
	.align		4
.L_13:
        /*0010*/ 	.word	index@(_ZN7cutlass13device_kernelINS_4gemm6kernel13GemmUniversalIN4cute5tupleIJiiiiEEENS1_10collective13CollectiveMmaINS1_43MainloopSm90TmaGmmaWarpSpecializedSparseFP8ILi8ENS5_IJNS4_1CILi1EEENSA_ILi2EEESB_EEENS1_35KernelTmaWarpSpecializedCooperativeEEENS5_IJNSA_ILi128EEESG_SG_EEENS_12float_e4m3_tENS5_IJNS4_6LayoutINS5_IJiNS5_IJSC_iEEEiEEENS5_IJlNS5_IJSB_SC_EEElEEEEENSJ_INS5_IJNS5_IJNSA_ILi64EEEiEEENS5_IJSG_iEEEiEEENS5_IJNS5_IJSG_NSA_ILi8192EEEEEENS5_IJSB_lEEElEEEEEEEESI_NS5_IJlSB_lEEENS4_8TiledMMAINS4_8MMA_AtomIJNS4_4SM904GMMA6SPARSE32GMMA_64x128x64_F32E4M3E4M3_SS_TNILNS13_7ScaleInE1ELS16_1ELNS13_9SparseSelE0EEEEEENSJ_INS5_IJSC_SB_SB_EEENS5_IJSB_NSA_ILi0EEES1B_EEEEENS5_IJNS4_10UnderscoreES1E_S1E_EEEEENS4_23SM90_TMA_LOAD_MULTICASTENS4_14ComposedLayoutINS4_7SwizzleILi2ELi4ELi3EEENS4_25smem_sparse_ptr_flag_bitsILi2ELi8EEENSJ_INS5_IJNS5_IJSB_NSA_ILi8EEEEEENS5_IJSC_SP_EEEEEENS5_IJNS5_IJS1B_SG_EEESM_EEEEEEEvNS4_8identityENS4_13SM90_TMA_LOADENS1I_INS1J_ILi3ELi4ELi3EEENS4_18smem_ptr_flag_bitsILi8EEENSJ_INS5_IJS1N_SG_EEENS5_IJSG_SB_EEEEEEEvS1V_EENS_8epilogue10collective6detail29Sm90TmaWarpSpecializedAdapterINS26_15DefaultEpilogueIfNS5_IJSB_llEEES2A_NS25_6thread17LinearCombinationIfLi1EffLNS2B_9ScaleType4KindE0ELNS_15FloatRoundStyleE2EfEENS1_15EpilogueDefaultEEEEEvvEEEEvNT_6ParamsE)
        /*0014*/ 	.word	0x00000000


	//----- nvinfo : EIATTR_MIN_STACK_SIZE
	.align		4
.L_14:
        /*0018*/ 	.byte	0x04, 0x12
        /*001a*/ 	.short	(.L_16 - .L_15)
	.align		4
.L_15:
        /*001c*/ 	.word	index@(_ZN7cutlass13device_kernelINS_4gemm6kernel13GemmUniversalIN4cute5tupleIJiiiiEEENS1_10collective13CollectiveMmaINS1_43MainloopSm90TmaGmmaWarpSpecializedSparseFP8ILi8ENS5_IJNS4_1CILi1EEENSA_ILi2EEESB_EEENS1_35KernelTmaWarpSpecializedCooperativeEEENS5_IJNSA_ILi128EEESG_SG_EEENS_12float_e4m3_tENS5_IJNS4_6LayoutINS5_IJiNS5_IJSC_iEEEiEEENS5_IJlNS5_IJSB_SC_EEElEEEEENSJ_INS5_IJNS5_IJNSA_ILi64EEEiEEENS5_IJSG_iEEEiEEENS5_IJNS5_IJSG_NSA_ILi8192EEEEEENS5_IJSB_lEEElEEEEEEEESI_NS5_IJlSB_lEEENS4_8TiledMMAINS4_8MMA_AtomIJNS4_4SM904GMMA6SPARSE32GMMA_64x128x64_F32E4M3E4M3_SS_TNILNS13_7ScaleInE1ELS16_1ELNS13_9SparseSelE0EEEEEENSJ_INS5_IJSC_SB_SB_EEENS5_IJSB_NSA_ILi0EEES1B_EEEEENS5_IJNS4_10UnderscoreES1E_S1E_EEEEENS4_23SM90_TMA_LOAD_MULTICASTENS4_14ComposedLayoutINS4_7SwizzleILi2ELi4ELi3EEENS4_25smem_sparse_ptr_flag_bitsILi2ELi8EEENSJ_INS5_IJNS5_IJSB_NSA_ILi8EEEEEENS5_IJSC_SP_EEEEEENS5_IJNS5_IJS1B_SG_EEESM_EEEEEEEvNS4_8identityENS4_13SM90_TMA_LOADENS1I_INS1J_ILi3ELi4ELi3EEENS4_18smem_ptr_flag_bitsILi8EEENSJ_INS5_IJS1N_SG_EEENS5_IJSG_SB_EEEEEEEvS1V_EENS_8epilogue10collective6detail29Sm90TmaWarpSpecializedAdapterINS26_15DefaultEpilogueIfNS5_IJSB_llEEES2A_NS25_6thread17LinearCombinationIfLi1EffLNS2B_9ScaleType4KindE0ELNS_15FloatRoundStyleE2EfEENS1_15EpilogueDefaultEEEEEvvEEEEvNT_6ParamsE)
        /*0020*/ 	.word	0x00000000
.L_16:


//--------------------- .nv.compat                --------------------------
	.section	.nv.compat,"",@"SHT_CUDA_COMPAT_INFO"
	.align	4
        /*0000*/ 	.byte	0x02, 0x09, 0x01, 0x00, 0x02, 0x02, 0x04, 0x00, 0x02, 0x05, 0x05, 0x00, 0x03, 0x07, 0x01, 0x01
        /*0010*/ 	.byte	0x02, 0x03, 0x01, 0x00, 0x02, 0x06, 0x01, 0x00, 0x04, 0x0b, 0x08, 0x00, 0x00, 0x00, 0x00, 0x00
        /*0020*/ 	.byte	0x00, 0x00, 0x00, 0x00


//--------------------- .nv.info._ZN7cutlass13device_kernelINS_4gemm6kernel13GemmUniversalIN4cute5tupleIJiiiiEEENS1_10collective13CollectiveMmaINS1_43MainloopSm90TmaGmmaWarpSpecializedSparseFP8ILi8ENS5_IJNS4_1CILi1EEENSA_ILi2EEESB_EEENS1_35KernelTmaWarpSpecializedCooperativeEEENS5_IJNSA_ILi128EEESG_SG_EEENS_12float_e4m3_tENS5_IJNS4_6LayoutINS5_IJiNS5_IJSC_iEEEiEEENS5_IJlNS5_IJSB_SC_EEElEEEEENSJ_INS5_IJNS5_IJNSA_ILi64EEEiEEENS5_IJSG_iEEEiEEENS5_IJNS5_IJSG_NSA_ILi8192EEEEEENS5_IJSB_lEEElEEEEEEEESI_NS5_IJlSB_lEEENS4_8TiledMMAINS4_8MMA_AtomIJNS4_4SM904GMMA6SPARSE32GMMA_64x128x64_F32E4M3E4M3_SS_TNILNS13_7ScaleInE1ELS16_1ELNS13_9SparseSelE0EEEEEENSJ_INS5_IJSC_SB_SB_EEENS5_IJSB_NSA_ILi0EEES1B_EEEEENS5_IJNS4_10UnderscoreES1E_S1E_EEEEENS4_23SM90_TMA_LOAD_MULTICASTENS4_14ComposedLayoutINS4_7SwizzleILi2ELi4ELi3EEENS4_25smem_sparse_ptr_flag_bitsILi2ELi8EEENSJ_INS5_IJNS5_IJSB_NSA_ILi8EEEEEENS5_IJSC_SP_EEEEEENS5_IJNS5_IJS1B_SG_EEESM_EEEEEEEvNS4_8identityENS4_13SM90_TMA_LOADENS1I_INS1J_ILi3ELi4ELi3EEENS4_18smem_ptr_flag_bitsILi8EEENSJ_INS5_IJS1N_SG_EEENS5_IJSG_SB_EEEEEEEvS1V_EENS_8epilogue10collective6detail29Sm90TmaWarpSpecializedAdapterINS26_15DefaultEpilogueIfNS5_IJSB_llEEES2A_NS25_6thread17LinearCombinationIfLi1EffLNS2B_9ScaleType4KindE0ELNS_15FloatRoundStyleE2EfEENS1_15EpilogueDefaultEEEEEvvEEEEvNT_6ParamsE --------------------------
	.section	.nv.info._ZN7cutlass13device_kernelINS_4gemm6kernel13GemmUniversalIN4cute5tupleIJiiiiEEENS1_10collective13CollectiveMmaINS1_43MainloopSm90TmaGmmaWarpSpecializedSparseFP8ILi8ENS5_IJNS4_1CILi1EEENSA_ILi2EEESB_EEENS1_35KernelTmaWarpSpecializedCooperativeEEENS5_IJNSA_ILi128EEESG_SG_EEENS_12float_e4m3_tENS5_IJNS4_6LayoutINS5_IJiNS5_IJSC_iEEEiEEENS5_IJlNS5_IJSB_SC_EEElEEEEENSJ_INS5_IJNS5_IJNSA_ILi64EEEiEEENS5_IJSG_iEEEiEEENS5_IJNS5_IJSG_NSA_ILi8192EEEEEENS5_IJSB_lEEElEEEEEEEESI_NS5_IJlSB_lEEENS4_8TiledMMAINS4_8MMA_AtomIJNS4_4SM904GMMA6SPARSE32GMMA_64x128x64_F32E4M3E4M3_SS_TNILNS13_7ScaleInE1ELS16_1ELNS13_9SparseSelE0EEEEEENSJ_INS5_IJSC_SB_SB_EEENS5_IJSB_NSA_ILi0EEES1B_EEEEENS5_IJNS4_10UnderscoreES1E_S1E_EEEEENS4_23SM90_TMA_LOAD_MULTICASTENS4_14ComposedLayoutINS4_7SwizzleILi2ELi4ELi3EEENS4_25smem_sparse_ptr_flag_bitsILi2ELi8EEENSJ_INS5_IJNS5_IJSB_NSA_ILi8EEEEEENS5_IJSC_SP_EEEEEENS5_IJNS5_IJS1B_SG_EEESM_EEEEEEEvNS4_8identityENS4_13SM90_TMA_LOADENS1I_INS1J_ILi3ELi4ELi3EEENS4_18smem_ptr_flag_bitsILi8EEENSJ_INS5_IJS1N_SG_EEENS5_IJSG_SB_EEEEEEEvS1V_EENS_8epilogue10collective6detail29Sm90TmaWarpSpecializedAdapterINS26_15DefaultEpilogueIfNS5_IJSB_llEEES2A_NS25_6thread17LinearCombinationIfLi1EffLNS2B_9ScaleType4KindE0ELNS_15FloatRoundStyleE2EfEENS1_15EpilogueDefaultEEEEEvvEEEEvNT_6ParamsE,"",@"SHT_CUDA_INFO"
	.sectionflags	@""
	.align	4


	//----- nvinfo : EIATTR_CUDA_API_VERSION
	.align		4
        /*0000*/ 	.byte	0x04, 0x37
        /*0002*/ 	.short	(.L_18 - .L_17)
.L_17:
        /*0004*/ 	.word	0x00000082


	//----- nvinfo : EIATTR_KPARAM_INFO
	.align		4
.L_18:
        /*0008*/ 	.byte	0x04, 0x17
        /*000a*/ 	.short	(.L_20 - .L_19)
.L_19:
        /*000c*/ 	.word	0x00000000
        /*0010*/ 	.short	0x0000
        /*0012*/ 	.short	0x0070
        /*0014*/ 	.byte	0x00, 0xf0, 0x01, 0x14


	//----- nvinfo : EIATTR_SPARSE_MMA_MASK
	.align		4
.L_20:
        /*0018*/ 	.byte	0x03, 0x50
        /*001a*/ 	.short	0x0001


	//----- nvinfo : EIATTR_MAXREG_COUNT
	.align		4
        /*001c*/ 	.byte	0x03, 0x1b
        /*001e*/ 	.short	0x00a8


	//----- nvinfo : EIATTR_NUM_BARRIERS
	.align		4
        /*0020*/ 	.byte	0x02, 0x4c
        /*0022*/ 	.byte	0x01
	.zero		1


	//----- nvinfo : EIATTR_MERCURY_ISA_VERSION
	.align		4
        /*0024*/ 	.byte	0x03, 0x5f
        /*0026*/ 	.short	0x0101


	//----- nvinfo : EIATTR_INT_WARP_WIDE_INSTR_OFFSETS
	.align		4
        /*0028*/ 	.byte	0x04, 0x31
        /*002a*/ 	.short	(.L_22 - .L_21)


	//   ....[0]....
.L_21:
        /*002c*/ 	.word	0x00000520


	//   ....[1]....
        /*0030*/ 	.word	0x00000540


	//   ....[2]....
        /*0034*/ 	.word	0x00000710


	//----- nvinfo : EIATTR_COOP_GROUP_MASK_REGIDS
	.align		4
.L_22:
        /*0038*/ 	.byte	0x04, 0x29
        /*003a*/ 	.short	(.L_24 - .L_23)


	//   ....[0]....
.L_23:
        /*003c*/ 	.word	0xffffffff


	//   ....[1]....
        /*0040*/ 	.word	0xffffffff


	//   ....[2]....
        /*0044*/ 	.word	0xffffffff


	//   ....[3]....
        /*0048*/ 	.word	0xffffffff


	//   ....[4]....
        /*004c*/ 	.word	0xffffffff


	//   ....[5]....
        /*0050*/ 	.word	0xffffffff


	//----- nvinfo : EIATTR_COOP_GROUP_INSTR_OFFSETS
	.align		4
.L_24:
        /*0054*/ 	.byte	0x04, 0x28
        /*0056*/ 	.short	(.L_26 - .L_25)


	//   ....[0]....
.L_25:
        /*0058*/ 	.word	0x00000060


	//   ....[1]....
        /*005c*/ 	.word	0x00000070


	//   ....[2]....
        /*0060*/ 	.word	0x00000160


	//   ....[3]....
        /*0064*/ 	.word	0x000003a0


	//   ....[4]....
        /*0068*/ 	.word	0x00000850


	//   ....[5]....
        /*006c*/ 	.word	0x000012e0


	//----- nvinfo : EIATTR_REG_RECONFIG
	.align		4
.L_26:
        /*0070*/ 	.byte	0x01, 0x54
	.zero		2


	//----- nvinfo : EIATTR_MBARRIER_INSTR_OFFSETS
	.align		4
        /*0074*/ 	.byte	0x04, 0x39
        /*0076*/ 	.short	(.L_28 - .L_27)


	//   ....[0]....
.L_27:
        /*0078*/ 	.word	0x00000280
        /*007c*/ 	.word	0x000000ff
        /*0080*/ 	.word	0x00000000
        /*0084*/ 	.short	0x0100
        /*0086*/ 	.byte	0x08
	.zero		1


	//   ....[1]....
        /*0088*/ 	.word	0x00000290
        /*008c*/ 	.word	0x000000ff
        /*0090*/ 	.word	0x00000040
        /*0094*/ 	.short	0x0100
        /*0096*/ 	.byte	0x08
	.zero		1


	//   ....[2]....
        /*0098*/ 	.word	0x000002a0
        /*009c*/ 	.word	0x000000ff
        /*00a0*/ 	.word	0x00000008
        /*00a4*/ 	.short	0x0100
        /*00a6*/ 	.byte	0x08
	.zero		1


	//   ....[3]....
        /*00a8*/ 	.word	0x000002b0
        /*00ac*/ 	.word	0x000000ff
        /*00b0*/ 	.word	0x00000048
        /*00b4*/ 	.short	0x0100
        /*00b6*/ 	.byte	0x08
	.zero		1


	//   ....[4]....
        /*00b8*/ 	.word	0x000002c0
        /*00bc*/ 	.word	0x000000ff
        /*00c0*/ 	.word	0x00000010
        /*00c4*/ 	.short	0x0100
        /*00c6*/ 	.byte	0x08
	.zero		1


	//   ....[5]....
        /*00c8*/ 	.word	0x000002d0
        /*00cc*/ 	.word	0x000000ff
        /*00d0*/ 	.word	0x00000050
        /*00d4*/ 	.short	0x0100
        /*00d6*/ 	.byte	0x08
	.zero		1


	//   ....[6]....
        /*00d8*/ 	.word	0x000002e0
        /*00dc*/ 	.word	0x000000ff
        /*00e0*/ 	.word	0x00000018
        /*00e4*/ 	.short	0x0100
        /*00e6*/ 	.byte	0x08
	.zero		1


	//   ....[7]....
        /*00e8*/ 	.word	0x000002f0
        /*00ec*/ 	.word	0x000000ff
        /*00f0*/ 	.word	0x00000058
        /*00f4*/ 	.short	0x0100
        /*00f6*/ 	.byte	0x08
	.zero		1


	//   ....[8]....
        /*00f8*/ 	.word	0x00000300
        /*00fc*/ 	.word	0x000000ff
        /*0100*/ 	.word	0x00000020
        /*0104*/ 	.short	0x0100
        /*0106*/ 	.byte	0x08
	.zero		1


	//   ....[9]....
        /*0108*/ 	.word	0x00000310
        /*010c*/ 	.word	0x000000ff
        /*0110*/ 	.word	0x00000060
        /*0114*/ 	.short	0x0100
        /*0116*/ 	.byte	0x08
	.zero		1


	//   ....[10]....
        /*0118*/ 	.word	0x00000320
        /*011c*/ 	.word	0x000000ff
        /*0120*/ 	.word	0x00000028
        /*0124*/ 	.short	0x0100
        /*0126*/ 	.byte	0x08
	.zero		1


	//   ....[11]....
        /*0128*/ 	.word	0x00000330
        /*012c*/ 	.word	0x000000ff
        /*0130*/ 	.word	0x00000068
        /*0134*/ 	.short	0x0100
        /*0136*/ 	.byte	0x08
	.zero		1


	//   ....[12]....
        /*0138*/ 	.word	0x00000340
        /*013c*/ 	.word	0x000000ff
        /*0140*/ 	.word	0x00000030
        /*0144*/ 	.short	0x0100
        /*0146*/ 	.byte	0x08
	.zero		1


	//   ....[13]....
        /*0148*/ 	.word	0x00000350
        /*014c*/ 	.word	0x000000ff
        /*0150*/ 	.word	0x00000070
        /*0154*/ 	.short	0x0100
        /*0156*/ 	.byte	0x08
	.zero		1


	//   ....[14]....
        /*0158*/ 	.word	0x00000360
        /*015c*/ 	.word	0x000000ff
        /*0160*/ 	.word	0x00000038
        /*0164*/ 	.short	0x0100
        /*0166*/ 	.byte	0x08
	.zero		1


	//   ....[15]....
        /*0168*/ 	.word	0x00000370
        /*016c*/ 	.word	0x000000ff
        /*0170*/ 	.word	0x00000078
        /*0174*/ 	.short	0x0100
        /*0176*/ 	.byte	0x08
	.zero		1


	//   ....[16]....
        /*0178*/ 	.word	0x000007b0
        /*017c*/ 	.word	0x000000ff
        /*0180*/ 	.word	0x00000090
        /*0184*/ 	.short	0x0100
        /*0186*/ 	.byte	0x06
	.zero		1


	//   ....[17]....
        /*0188*/ 	.word	0x00000800
        /*018c*/ 	.word	0x000000ff
        /*0190*/ 	.word	0x00000098
        /*0194*/ 	.short	0x0100
        /*0196*/ 	.byte	0x06
	.zero		1


	//   ....[18]....
        /*0198*/ 	.word	0x00001a30
        /*019c*/ 	.word	0x000000ff
        /*01a0*/ 	.word	0x00000000
        /*01a4*/ 	.short	0x010a
        /*01a6*/ 	.byte	0x0b
	.zero		1


	//   ....[19]....
        /*01a8*/ 	.word	0x00001b20
        /*01ac*/ 	.word	0x000000ff
        /*01b0*/ 	.word	0x00000000
        /*01b4*/ 	.short	0x010a
        /*01b6*/ 	.byte	0x0b
	.zero		1


	//   ....[20]....
        /*01b8*/ 	.word	0x00002170
        /*01bc*/ 	.word	0x000000ca
        /*01c0*/ 	.word	0x00000000
        /*01c4*/ 	.short	0x0101
        /*01c6*/ 	.byte	0x3f
	.zero		1


	//   ....[21]....
        /*01c8*/ 	.word	0x00008550
        /*01cc*/ 	.word	0x00000017
        /*01d0*/ 	.word	0x00000040
        /*01d4*/ 	.short	0x010a
        /*01d6*/ 	.byte	0x3f
	.zero		1


	//   ....[22]....
        /*01d8*/ 	.word	0x000089d0
        /*01dc*/ 	.word	0x00000007
        /*01e0*/ 	.word	0x00000098
        /*01e4*/ 	.short	0x0101
        /*01e6*/ 	.byte	0x3f
	.zero		1


	//   ....[23]....
        /*01e8*/ 	.word	0x000090c0
        /*01ec*/ 	.word	0x00000007
        /*01f0*/ 	.word	0x00000000
        /*01f4*/ 	.short	0x010a
        /*01f6*/ 	.byte	0x3f
	.zero		1


	//   ....[24]....
        /*01f8*/ 	.word	0x00009140
        /*01fc*/ 	.word	0x00000009
        /*0200*/ 	.word	0x00000000
        /*0204*/ 	.short	0x010a
        /*0206*/ 	.byte	0x3f
	.zero		1


	//   ....[25]....
        /*0208*/ 	.word	0x000091d0
        /*020c*/ 	.word	0x00000006
        /*0210*/ 	.word	0x00000000
        /*0214*/ 	.short	0x010a
        /*0216*/ 	.byte	0x3f
	.zero		1


	//   ....[26]....
        /*0218*/ 	.word	0x00009260
        /*021c*/ 	.word	0x00000009
        /*0220*/ 	.word	0x00000000
        /*0224*/ 	.short	0x010a
        /*0226*/ 	.byte	0x3f
	.zero		1


	//   ....[27]....
        /*0228*/ 	.word	0x000092f0
        /*022c*/ 	.word	0x00000006
        /*0230*/ 	.word	0x00000000
        /*0234*/ 	.short	0x010a
        /*0236*/ 	.byte	0x3f
	.zero		1


	//   ....[28]....
        /*0238*/ 	.word	0x00009380
        /*023c*/ 	.word	0x00000009
        /*0240*/ 	.word	0x00000000
        /*0244*/ 	.short	0x010a
        /*0246*/ 	.byte	0x3f
	.zero		1


	//   ....[29]....
        /*0248*/ 	.word	0x00009410
        /*024c*/ 	.word	0x00000006
        /*0250*/ 	.word	0x00000000
        /*0254*/ 	.short	0x010a
        /*0256*/ 	.byte	0x3f
	.zero		1


	//   ....[30]....
        /*0258*/ 	.word	0x000094a0
        /*025c*/ 	.word	0x00000003
        /*0260*/ 	.word	0x00000000
        /*0264*/ 	.short	0x010a
        /*0266*/ 	.byte	0x3f
	.zero		1


	//   ....[31]....
        /*0268*/ 	.word	0x00009510
        /*026c*/ 	.word	0x000000ca
        /*0270*/ 	.word	0x00000000
        /*0274*/ 	.short	0x010a
        /*0276*/ 	.byte	0x3f
	.zero		1


	//   ....[32]....
        /*0278*/ 	.word	0x000095e0
        /*027c*/ 	.word	0x00000017
        /*0280*/ 	.word	0x00000040
        /*0284*/ 	.short	0x010a
        /*0286*/ 	.byte	0x3f
	.zero		1


	//   ....[33]....
        /*0288*/ 	.word	0x000096b0
        /*028c*/ 	.word	0x00000007
        /*0290*/ 	.word	0x00000000
        /*0294*/ 	.short	0x010a
        /*0296*/ 	.byte	0x3f
	.zero		1


	//   ....[34]....
        /*0298*/ 	.word	0x00009700
        /*029c*/ 	.word	0x00000009
        /*02a0*/ 	.word	0x00000000
        /*02a4*/ 	.short	0x010a
        /*02a6*/ 	.byte	0x3f
	.zero		1


	//   ....[35]....
        /*02a8*/ 	.word	0x00009750
        /*02ac*/ 	.word	0x00000006
        /*02b0*/ 	.word	0x00000000
        /*02b4*/ 	.short	0x010a
        /*02b6*/ 	.byte	0x3f
	.zero		1


	//   ....[36]....
        /*02b8*/ 	.word	0x000097a0
        /*02bc*/ 	.word	0x00000009
        /*02c0*/ 	.word	0x00000000
        /*02c4*/ 	.short	0x010a
        /*02c6*/ 	.byte	0x3f
	.zero		1


	//   ....[37]....
        /*02c8*/ 	.word	0x000097f0
        /*02cc*/ 	.word	0x00000006
        /*02d0*/ 	.word	0x00000000
        /*02d4*/ 	.short	0x010a
        /*02d6*/ 	.byte	0x3f
	.zero		1


	//   ....[38]....
        /*02d8*/ 	.word	0x00009840
        /*02dc*/ 	.word	0x00000009
        /*02e0*/ 	.word	0x00000000
        /*02e4*/ 	.short	0x010a
        /*02e6*/ 	.byte	0x3f
	.zero		1


	//   ....[39]....
        /*02e8*/ 	.word	0x00009890
        /*02ec*/ 	.word	0x00000006
        /*02f0*/ 	.word	0x00000000
        /*02f4*/ 	.short	0x010a
        /*02f6*/ 	.byte	0x3f
	.zero		1


	//----- nvinfo : EIATTR_NUM_MBARRIERS
	.align		4
.L_28:
        /*02f8*/ 	.byte	0x03, 0x38
        /*02fa*/ 	.short	0x0012


	//----- nvinfo : EIATTR_EXIT_INSTR_OFFSETS
	.align		4
        /*02fc*/ 	.byte	0x04, 0x1c
        /*02fe*/ 	.short	(.L_30 - .L_29)


	//   ....[0]....
.L_29:
        /*0300*/ 	.word	0x000009b0


	//   ....[1]....
        /*0304*/ 	.word	0x000011a0


	//   ....[2]....
        /*0308*/ 	.word	0x00007c10


	//   ....[3]....
        /*030c*/ 	.word	0x00008160


	//   ....[4]....
        /*0310*/ 	.word	0x000094f0


	//----- nvinfo : EIATTR_MAX_THREADS
	.align		4
.L_30:
        /*0314*/ 	.byte	0x04, 0x05
        /*0316*/ 	.short	(.L_32 - .L_31)
.L_31:
        /*0318*/ 	.word	0x00000180
        /*031c*/ 	.word	0x00000001
        /*0320*/ 	.word	0x00000001


	//----- nvinfo : EIATTR_CRS_STACK_SIZE
	.align		4
.L_32:
        /*0324*/ 	.byte	0x04, 0x1e
        /*0326*/ 	.short	(.L_34 - .L_33)
.L_33:
        /*0328*/ 	.word	0x00000000


	//----- nvinfo : EIATTR_CBANK_PARAM_SIZE
	.align		4
.L_34:
        /*032c*/ 	.byte	0x03, 0x19
        /*032e*/ 	.short	0x0570


	//----- nvinfo : EIATTR_PARAM_CBANK
	.align		4
        /*0330*/ 	.byte	0x04, 0x0a
        /*0332*/ 	.short	(.L_36 - .L_35)
	.align		4
.L_35:
        /*0334*/ 	.word	index@(.nv.constant0._ZN7cutlass13device_kernelINS_4gemm6kernel13GemmUniversalIN4cute5tupleIJiiiiEEENS1_10collective13CollectiveMmaINS1_43MainloopSm90TmaGmmaWarpSpecializedSparseFP8ILi8ENS5_IJNS4_1CILi1EEENSA_ILi2EEESB_EEENS1_35KernelTmaWarpSpecializedCooperativeEEENS5_IJNSA_ILi128EEESG_SG_EEENS_12float_e4m3_tENS5_IJNS4_6LayoutINS5_IJiNS5_IJSC_iEEEiEEENS5_IJlNS5_IJSB_SC_EEElEEEEENSJ_INS5_IJNS5_IJNSA_ILi64EEEiEEENS5_IJSG_iEEEiEEENS5_IJNS5_IJSG_NSA_ILi8192EEEEEENS5_IJSB_lEEElEEEEEEEESI_NS5_IJlSB_lEEENS4_8TiledMMAINS4_8MMA_AtomIJNS4_4SM904GMMA6SPARSE32GMMA_64x128x64_F32E4M3E4M3_SS_TNILNS13_7ScaleInE1ELS16_1ELNS13_9SparseSelE0EEEEEENSJ_INS5_IJSC_SB_SB_EEENS5_IJSB_NSA_ILi0EEES1B_EEEEENS5_IJNS4_10UnderscoreES1E_S1E_EEEEENS4_23SM90_TMA_LOAD_MULTICASTENS4_14ComposedLayoutINS4_7SwizzleILi2ELi4ELi3EEENS4_25smem_sparse_ptr_flag_bitsILi2ELi8EEENSJ_INS5_IJNS5_IJSB_NSA_ILi8EEEEEENS5_IJSC_SP_EEEEEENS5_IJNS5_IJS1B_SG_EEESM_EEEEEEEvNS4_8identityENS4_13SM90_TMA_LOADENS1I_INS1J_ILi3ELi4ELi3EEENS4_18smem_ptr_flag_bitsILi8EEENSJ_INS5_IJS1N_SG_EEENS5_IJSG_SB_EEEEEEEvS1V_EENS_8epilogue10collective6detail29Sm90TmaWarpSpecializedAdapterINS26_15DefaultEpilogueIfNS5_IJSB_llEEES2A_NS25_6thread17LinearCombinationIfLi1EffLNS2B_9ScaleType4KindE0ELNS_15FloatRoundStyleE2EfEENS1_15EpilogueDefaultEEEEEvvEEEEvNT_6ParamsE)
        /*0338*/ 	.short	0x0210
        /*033a*/ 	.short	0x0570


	//----- nvinfo : EIATTR_SW_WAR
	.align		4
.L_36:
        /*033c*/ 	.byte	0x04, 0x36
        /*033e*/ 	.short	(.L_38 - .L_37)
.L_37:
        /*0340*/ 	.word	0x00000008
.L_38:


//--------------------- .nv.callgraph             --------------------------
	.section	.nv.callgraph,"",@"SHT_CUDA_CALLGRAPH"
	.align	4
	.sectionentsize	8
	.align		4
        /*0000*/ 	.word	0x00000000
	.align		4
        /*0004*/ 	.word	0xffffffff
	.align		4
        /*0008*/ 	.word	0x00000000
	.align		4
        /*000c*/ 	.word	0xfffffffe
	.align		4
        /*0010*/ 	.word	0x00000000
	.align		4
        /*0014*/ 	.word	0xfffffffd
	.align		4
        /*0018*/ 	.word	0x00000000
	.align		4
        /*001c*/ 	.word	0xfffffffc


//--------------------- .nv.constant4             --------------------------
	.section	.nv.constant4,"a",@progbits
	.align	8
	.align		8
.nv.constant4:
        /*0000*/ 	.dword	_ZN39_INTERNAL_9101d036_4_k_cu_f2ff5644_27734cuda3std3__45__cpo5beginE
	.align		8
        /*0008*/ 	.dword	_ZN39_INTERNAL_9101d036_4_k_cu_f2ff5644_27734cuda3std3__45__cpo3endE
	.align		8
        /*0010*/ 	.dword	_ZN39_INTERNAL_9101d036_4_k_cu_f2ff5644_27734cuda3std3__45__cpo6cbeginE
	.align		8
        /*0018*/ 	.dword	_ZN39_INTERNAL_9101d036_4_k_cu_f2ff5644_27734cuda3std3__45__cpo4cendE
	.align		8
        /*0020*/ 	.dword	_ZN39_INTERNAL_9101d036_4_k_cu_f2ff5644_27734cuda3std3__441_GLOBAL__N__9101d036_4_k_cu_f2ff5644_27736ignoreE
	.align		8
        /*0028*/ 	.dword	_ZN39_INTERNAL_9101d036_4_k_cu_f2ff5644_27734cuda3std3__419piecewise_constructE
	.align		8
        /*0030*/ 	.dword	_ZN39_INTERNAL_9101d036_4_k_cu_f2ff5644_27734cuda3std3__48in_placeE
	.align		8
        /*0038*/ 	.dword	_ZN39_INTERNAL_9101d036_4_k_cu_f2ff5644_27734cuda3std6ranges3__45__cpo4swapE
	.align		8
        /*0040*/ 	.dword	_ZN39_INTERNAL_9101d036_4_k_cu_f2ff5644_27734cuda3std6ranges3__45__cpo9iter_moveE
	.align		8
        /*0048*/ 	.dword	_ZN39_INTERNAL_9101d036_4_k_cu_f2ff5644_27734cute7productE
	.align		8
        /*0050*/ 	.dword	_ZN39_INTERNAL_9101d036_4_k_cu_f2ff5644_27734cute1_E


//--------------------- .text._ZN7cutlass13device_kernelINS_4gemm6kernel13GemmUniversalIN4cute5tupleIJiiiiEEENS1_10collective13CollectiveMmaINS1_43MainloopSm90TmaGmmaWarpSpecializedSparseFP8ILi8ENS5_IJNS4_1CILi1EEENSA_ILi2EEESB_EEENS1_35KernelTmaWarpSpecializedCooperativeEEENS5_IJNSA_ILi128EEESG_SG_EEENS_12float_e4m3_tENS5_IJNS4_6LayoutINS5_IJiNS5_IJSC_iEEEiEEENS5_IJlNS5_IJSB_SC_EEElEEEEENSJ_INS5_IJNS5_IJNSA_ILi64EEEiEEENS5_IJSG_iEEEiEEENS5_IJNS5_IJSG_NSA_ILi8192EEEEEENS5_IJSB_lEEElEEEEEEEESI_NS5_IJlSB_lEEENS4_8TiledMMAINS4_8MMA_AtomIJNS4_4SM904GMMA6SPARSE32GMMA_64x128x64_F32E4M3E4M3_SS_TNILNS13_7ScaleInE1ELS16_1ELNS13_9SparseSelE0EEEEEENSJ_INS5_IJSC_SB_SB_EEENS5_IJSB_NSA_ILi0EEES1B_EEEEENS5_IJNS4_10UnderscoreES1E_S1E_EEEEENS4_23SM90_TMA_LOAD_MULTICASTENS4_14ComposedLayoutINS4_7SwizzleILi2ELi4ELi3EEENS4_25smem_sparse_ptr_flag_bitsILi2ELi8EEENSJ_INS5_IJNS5_IJSB_NSA_ILi8EEEEEENS5_IJSC_SP_EEEEEENS5_IJNS5_IJS1B_SG_EEESM_EEEEEEEvNS4_8identityENS4_13SM90_TMA_LOADENS1I_INS1J_ILi3ELi4ELi3EEENS4_18smem_ptr_flag_bitsILi8EEENSJ_INS5_IJS1N_SG_EEENS5_IJSG_SB_EEEEEEEvS1V_EENS_8epilogue10collective6detail29Sm90TmaWarpSpecializedAdapterINS26_15DefaultEpilogueIfNS5_IJSB_llEEES2A_NS25_6thread17LinearCombinationIfLi1EffLNS2B_9ScaleType4KindE0ELNS_15FloatRoundStyleE2EfEENS1_15EpilogueDefaultEEEEEvvEEEEvNT_6ParamsE --------------------------
	.section	.text._ZN7cutlass13device_kernelINS_4gemm6kernel13GemmUniversalIN4cute5tupleIJiiiiEEENS1_10collective13CollectiveMmaINS1_43MainloopSm90TmaGmmaWarpSpecializedSparseFP8ILi8ENS5_IJNS4_1CILi1EEENSA_ILi2EEESB_EEENS1_35KernelTmaWarpSpecializedCooperativeEEENS5_IJNSA_ILi128EEESG_SG_EEENS_12float_e4m3_tENS5_IJNS4_6LayoutINS5_IJiNS5_IJSC_iEEEiEEENS5_IJlNS5_IJSB_SC_EEElEEEEENSJ_INS5_IJNS5_IJNSA_ILi64EEEiEEENS5_IJSG_iEEEiEEENS5_IJNS5_IJSG_NSA_ILi8192EEEEEENS5_IJSB_lEEElEEEEEEEESI_NS5_IJlSB_lEEENS4_8TiledMMAINS4_8MMA_AtomIJNS4_4SM904GMMA6SPARSE32GMMA_64x128x64_F32E4M3E4M3_SS_TNILNS13_7ScaleInE1ELS16_1ELNS13_9SparseSelE0EEEEEENSJ_INS5_IJSC_SB_SB_EEENS5_IJSB_NSA_ILi0EEES1B_EEEEENS5_IJNS4_10UnderscoreES1E_S1E_EEEEENS4_23SM90_TMA_LOAD_MULTICASTENS4_14ComposedLayoutINS4_7SwizzleILi2ELi4ELi3EEENS4_25smem_sparse_ptr_flag_bitsILi2ELi8EEENSJ_INS5_IJNS5_IJSB_NSA_ILi8EEEEEENS5_IJSC_SP_EEEEEENS5_IJNS5_IJS1B_SG_EEESM_EEEEEEEvNS4_8identityENS4_13SM90_TMA_LOADENS1I_INS1J_ILi3ELi4ELi3EEENS4_18smem_ptr_flag_bitsILi8EEENSJ_INS5_IJS1N_SG_EEENS5_IJSG_SB_EEEEEEEvS1V_EENS_8epilogue10collective6detail29Sm90TmaWarpSpecializedAdapterINS26_15DefaultEpilogueIfNS5_IJSB_llEEES2A_NS25_6thread17LinearCombinationIfLi1EffLNS2B_9ScaleType4KindE0ELNS_15FloatRoundStyleE2EfEENS1_15EpilogueDefaultEEEEEvvEEEEvNT_6ParamsE,"ax",@progbits
	.align	128
.text._ZN7cutlass13device_kernelINS_4gemm6kernel13GemmUniversalIN4cute5tupleIJiiiiEEENS1_10collective13CollectiveMmaINS1_43MainloopSm90TmaGmmaWarpSpecializedSparseFP8ILi8ENS5_IJNS4_1CILi1EEENSA_ILi2EEESB_EEENS1_35KernelTmaWarpSpecializedCooperativeEEENS5_IJNSA_ILi128EEESG_SG_EEENS_12float_e4m3_tENS5_IJNS4_6LayoutINS5_IJiNS5_IJSC_iEEEiEEENS5_IJlNS5_IJSB_SC_EEElEEEEENSJ_INS5_IJNS5_IJNSA_ILi64EEEiEEENS5_IJSG_iEEEiEEENS5_IJNS5_IJSG_NSA_ILi8192EEEEEENS5_IJSB_lEEElEEEEEEEESI_NS5_IJlSB_lEEENS4_8TiledMMAINS4_8MMA_AtomIJNS4_4SM904GMMA6SPARSE32GMMA_64x128x64_F32E4M3E4M3_SS_TNILNS13_7ScaleInE1ELS16_1ELNS13_9SparseSelE0EEEEEENSJ_INS5_IJSC_SB_SB_EEENS5_IJSB_NSA_ILi0EEES1B_EEEEENS5_IJNS4_10UnderscoreES1E_S1E_EEEEENS4_23SM90_TMA_LOAD_MULTICASTENS4_14ComposedLayoutINS4_7SwizzleILi2ELi4ELi3EEENS4_25smem_sparse_ptr_flag_bitsILi2ELi8EEENSJ_INS5_IJNS5_IJSB_NSA_ILi8EEEEEENS5_IJSC_SP_EEEEEENS5_IJNS5_IJS1B_SG_EEESM_EEEEEEEvNS4_8identityENS4_13SM90_TMA_LOADENS1I_INS1J_ILi3ELi4ELi3EEENS4_18smem_ptr_flag_bitsILi8EEENSJ_INS5_IJS1N_SG_EEENS5_IJSG_SB_EEEEEEEvS1V_EENS_8epilogue10collective6detail29Sm90TmaWarpSpecializedAdapterINS26_15DefaultEpilogueIfNS5_IJSB_llEEES2A_NS25_6thread17LinearCombinationIfLi1EffLNS2B_9ScaleType4KindE0ELNS_15FloatRoundStyleE2EfEENS1_15EpilogueDefaultEEEEEvvEEEEvNT_6ParamsE:
        .type           _ZN7cutlass13device_kernelINS_4gemm6kernel13GemmUniversalIN4cute5tupleIJiiiiEEENS1_10collective13CollectiveMmaINS1_43MainloopSm90TmaGmmaWarpSpecializedSparseFP8ILi8ENS5_IJNS4_1CILi1EEENSA_ILi2EEESB_EEENS1_35KernelTmaWarpSpecializedCooperativeEEENS5_IJNSA_ILi128EEESG_SG_EEENS_12float_e4m3_tENS5_IJNS4_6LayoutINS5_IJiNS5_IJSC_iEEEiEEENS5_IJlNS5_IJSB_SC_EEElEEEEENSJ_INS5_IJNS5_IJNSA_ILi64EEEiEEENS5_IJSG_iEEEiEEENS5_IJNS5_IJSG_NSA_ILi8192EEEEEENS5_IJSB_lEEElEEEEEEEESI_NS5_IJlSB_lEEENS4_8TiledMMAINS4_8MMA_AtomIJNS4_4SM904GMMA6SPARSE32GMMA_64x128x64_F32E4M3E4M3_SS_TNILNS13_7ScaleInE1ELS16_1ELNS13_9SparseSelE0EEEEEENSJ_INS5_IJSC_SB_SB_EEENS5_IJSB_NSA_ILi0EEES1B_EEEEENS5_IJNS4_10UnderscoreES1E_S1E_EEEEENS4_23SM90_TMA_LOAD_MULTICASTENS4_14ComposedLayoutINS4_7SwizzleILi2ELi4ELi3EEENS4_25smem_sparse_ptr_flag_bitsILi2ELi8EEENSJ_INS5_IJNS5_IJSB_NSA_ILi8EEEEEENS5_IJSC_SP_EEEEEENS5_IJNS5_IJS1B_SG_EEESM_EEEEEEEvNS4_8identityENS4_13SM90_TMA_LOADENS1I_INS1J_ILi3ELi4ELi3EEENS4_18smem_ptr_flag_bitsILi8EEENSJ_INS5_IJS1N_SG_EEENS5_IJSG_SB_EEEEEEEvS1V_EENS_8epilogue10collective6detail29Sm90TmaWarpSpecializedAdapterINS26_15DefaultEpilogueIfNS5_IJSB_llEEES2A_NS25_6thread17LinearCombinationIfLi1EffLNS2B_9ScaleType4KindE0ELNS_15FloatRoundStyleE2EfEENS1_15EpilogueDefaultEEEEEvvEEEEvNT_6ParamsE,@function
        .size           _ZN7cutlass13device_kernelINS_4gemm6kernel13GemmUniversalIN4cute5tupleIJiiiiEEENS1_10collective13CollectiveMmaINS1_43MainloopSm90TmaGmmaWarpSpecializedSparseFP8ILi8ENS5_IJNS4_1CILi1EEENSA_ILi2EEESB_EEENS1_35KernelTmaWarpSpecializedCooperativeEEENS5_IJNSA_ILi128EEESG_SG_EEENS_12float_e4m3_tENS5_IJNS4_6LayoutINS5_IJiNS5_IJSC_iEEEiEEENS5_IJlNS5_IJSB_SC_EEElEEEEENSJ_INS5_IJNS5_IJNSA_ILi64EEEiEEENS5_IJSG_iEEEiEEENS5_IJNS5_IJSG_NSA_ILi8192EEEEEENS5_IJSB_lEEElEEEEEEEESI_NS5_IJlSB_lEEENS4_8TiledMMAINS4_8MMA_AtomIJNS4_4SM904GMMA6SPARSE32GMMA_64x128x64_F32E4M3E4M3_SS_TNILNS13_7ScaleInE1ELS16_1ELNS13_9SparseSelE0EEEEEENSJ_INS5_IJSC_SB_SB_EEENS5_IJSB_NSA_ILi0EEES1B_EEEEENS5_IJNS4_10UnderscoreES1E_S1E_EEEEENS4_23SM90_TMA_LOAD_MULTICASTENS4_14ComposedLayoutINS4_7SwizzleILi2ELi4ELi3EEENS4_25smem_sparse_ptr_flag_bitsILi2ELi8EEENSJ_INS5_IJNS5_IJSB_NSA_ILi8EEEEEENS5_IJSC_SP_EEEEEENS5_IJNS5_IJS1B_SG_EEESM_EEEEEEEvNS4_8identityENS4_13SM90_TMA_LOADENS1I_INS1J_ILi3ELi4ELi3EEENS4_18smem_ptr_flag_bitsILi8EEENSJ_INS5_IJS1N_SG_EEENS5_IJSG_SB_EEEEEEEvS1V_EENS_8epilogue10collective6detail29Sm90TmaWarpSpecializedAdapterINS26_15DefaultEpilogueIfNS5_IJSB_llEEES2A_NS25_6thread17LinearCombinationIfLi1EffLNS2B_9ScaleType4KindE0ELNS_15FloatRoundStyleE2EfEENS1_15EpilogueDefaultEEEEEvvEEEEvNT_6ParamsE,(.L_x_199 - _ZN7cutlass13device_kernelINS_4gemm6kernel13GemmUniversalIN4cute5tupleIJiiiiEEENS1_10collective13CollectiveMmaINS1_43MainloopSm90TmaGmmaWarpSpecializedSparseFP8ILi8ENS5_IJNS4_1CILi1EEENSA_ILi2EEESB_EEENS1_35KernelTmaWarpSpecializedCooperativeEEENS5_IJNSA_ILi128EEESG_SG_EEENS_12float_e4m3_tENS5_IJNS4_6LayoutINS5_IJiNS5_IJSC_iEEEiEEENS5_IJlNS5_IJSB_SC_EEElEEEEENSJ_INS5_IJNS5_IJNSA_ILi64EEEiEEENS5_IJSG_iEEEiEEENS5_IJNS5_IJSG_NSA_ILi8192EEEEEENS5_IJSB_lEEElEEEEEEEESI_NS5_IJlSB_lEEENS4_8TiledMMAINS4_8MMA_AtomIJNS4_4SM904GMMA6SPARSE32GMMA_64x128x64_F32E4M3E4M3_SS_TNILNS13_7ScaleInE1ELS16_1ELNS13_9SparseSelE0EEEEEENSJ_INS5_IJSC_SB_SB_EEENS5_IJSB_NSA_ILi0EEES1B_EEEEENS5_IJNS4_10UnderscoreES1E_S1E_EEEEENS4_23SM90_TMA_LOAD_MULTICASTENS4_14ComposedLayoutINS4_7SwizzleILi2ELi4ELi3EEENS4_25smem_sparse_ptr_flag_bitsILi2ELi8EEENSJ_INS5_IJNS5_IJSB_NSA_ILi8EEEEEENS5_IJSC_SP_EEEEEENS5_IJNS5_IJS1B_SG_EEESM_EEEEEEEvNS4_8identityENS4_13SM90_TMA_LOADENS1I_INS1J_ILi3ELi4ELi3EEENS4_18smem_ptr_flag_bitsILi8EEENSJ_INS5_IJS1N_SG_EEENS5_IJSG_SB_EEEEEEEvS1V_EENS_8epilogue10collective6detail29Sm90TmaWarpSpecializedAdapterINS26_15DefaultEpilogueIfNS5_IJSB_llEEES2A_NS25_6thread17LinearCombinationIfLi1EffLNS2B_9ScaleType4KindE0ELNS_15FloatRoundStyleE2EfEENS1_15EpilogueDefaultEEEEEvvEEEEvNT_6ParamsE)
        .other          _ZN7cutlass13device_kernelINS_4gemm6kernel13GemmUniversalIN4cute5tupleIJiiiiEEENS1_10collective13CollectiveMmaINS1_43MainloopSm90TmaGmmaWarpSpecializedSparseFP8ILi8ENS5_IJNS4_1CILi1EEENSA_ILi2EEESB_EEENS1_35KernelTmaWarpSpecializedCooperativeEEENS5_IJNSA_ILi128EEESG_SG_EEENS_12float_e4m3_tENS5_IJNS4_6LayoutINS5_IJiNS5_IJSC_iEEEiEEENS5_IJlNS5_IJSB_SC_EEElEEEEENSJ_INS5_IJNS5_IJNSA_ILi64EEEiEEENS5_IJSG_iEEEiEEENS5_IJNS5_IJSG_NSA_ILi8192EEEEEENS5_IJSB_lEEElEEEEEEEESI_NS5_IJlSB_lEEENS4_8TiledMMAINS4_8MMA_AtomIJNS4_4SM904GMMA6SPARSE32GMMA_64x128x64_F32E4M3E4M3_SS_TNILNS13_7ScaleInE1ELS16_1ELNS13_9SparseSelE0EEEEEENSJ_INS5_IJSC_SB_SB_EEENS5_IJSB_NSA_ILi0EEES1B_EEEEENS5_IJNS4_10UnderscoreES1E_S1E_EEEEENS4_23SM90_TMA_LOAD_MULTICASTENS4_14ComposedLayoutINS4_7SwizzleILi2ELi4ELi3EEENS4_25smem_sparse_ptr_flag_bitsILi2ELi8EEENSJ_INS5_IJNS5_IJSB_NSA_ILi8EEEEEENS5_IJSC_SP_EEEEEENS5_IJNS5_IJS1B_SG_EEESM_EEEEEEEvNS4_8identityENS4_13SM90_TMA_LOADENS1I_INS1J_ILi3ELi4ELi3EEENS4_18smem_ptr_flag_bitsILi8EEENSJ_INS5_IJS1N_SG_EEENS5_IJSG_SB_EEEEEEEvS1V_EENS_8epilogue10collective6detail29Sm90TmaWarpSpecializedAdapterINS26_15DefaultEpilogueIfNS5_IJSB_llEEES2A_NS25_6thread17LinearCombinationIfLi1EffLNS2B_9ScaleType4KindE0ELNS_15FloatRoundStyleE2EfEENS1_15EpilogueDefaultEEEEEvvEEEEvNT_6ParamsE,@"STO_CUDA_ENTRY STV_DEFAULT"
_ZN7cutlass13device_kernelINS_4gemm6kernel13GemmUniversalIN4cute5tupleIJiiiiEEENS1_10collective13CollectiveMmaINS1_43MainloopSm90TmaGmmaWarpSpecializedSparseFP8ILi8ENS5_IJNS4_1CILi1EEENSA_ILi2EEESB_EEENS1_35KernelTmaWarpSpecializedCooperativeEEENS5_IJNSA_ILi128EEESG_SG_EEENS_12float_e4m3_tENS5_IJNS4_6LayoutINS5_IJiNS5_IJSC_iEEEiEEENS5_IJlNS5_IJSB_SC_EEElEEEEENSJ_INS5_IJNS5_IJNSA_ILi64EEEiEEENS5_IJSG_iEEEiEEENS5_IJNS5_IJSG_NSA_ILi8192EEEEEENS5_IJSB_lEEElEEEEEEEESI_NS5_IJlSB_lEEENS4_8TiledMMAINS4_8MMA_AtomIJNS4_4SM904GMMA6SPARSE32GMMA_64x128x64_F32E4M3E4M3_SS_TNILNS13_7ScaleInE1ELS16_1ELNS13_9SparseSelE0EEEEEENSJ_INS5_IJSC_SB_SB_EEENS5_IJSB_NSA_ILi0EEES1B_EEEEENS5_IJNS4_10UnderscoreES1E_S1E_EEEEENS4_23SM90_TMA_LOAD_MULTICASTENS4_14ComposedLayoutINS4_7SwizzleILi2ELi4ELi3EEENS4_25smem_sparse_ptr_flag_bitsILi2ELi8EEENSJ_INS5_IJNS5_IJSB_NSA_ILi8EEEEEENS5_IJSC_SP_EEEEEENS5_IJNS5_IJS1B_SG_EEESM_EEEEEEEvNS4_8identityENS4_13SM90_TMA_LOADENS1I_INS1J_ILi3ELi4ELi3EEENS4_18smem_ptr_flag_bitsILi8EEENSJ_INS5_IJS1N_SG_EEENS5_IJSG_SB_EEEEEEEvS1V_EENS_8epilogue10collective6detail29Sm90TmaWarpSpecializedAdapterINS26_15DefaultEpilogueIfNS5_IJSB_llEEES2A_NS25_6thread17LinearCombinationIfLi1EffLNS2B_9ScaleType4KindE0ELNS_15FloatRoundStyleE2EfEENS1_15EpilogueDefaultEEEEEvvEEEEvNT_6ParamsE:
[----:B------:R-:W-:Y:S01]  /*0000*/  LDC R1, c[0x0][0x28] ;  /* 0x00000a00ff017b82 */ /* 0x000fe20000000800 */
[----:B------:R-:W0:Y:S01]  /*0010*/  S2R R0, SR_TID.X ;  /* 0x0000000000007919 */ /* 0x000e220000002100 */
[----:B------:R-:W-:Y:S01]  /*0020*/  ELECT P0, URZ, PT ;  /* 0x00000000003f782f */ /* 0x000fe20003800000 */
[----:B------:R-:W-:Y:S01]  /*0030*/  BSSY B0, `(.L_x_0) ;  /* 0x0000012000007945 */ /* 0x000fe20003800000 */
[--C-:B0-----:R-:W-:Y:S02]  /*0040*/  SHF.R.U32.HI R2, RZ, 0x5, R0.reuse ;  /* 0x00000005ff027819 */ /* 0x101fe40000011600 */
[----:B------:R-:W-:-:S03]  /*0050*/  SHF.R.U32.HI R10, RZ, 0x7, R0 ;  /* 0x00000007ff0a7819 */ /* 0x000fc60000011600 */
[----:B------:R-:W0:Y:S04]  /*0060*/  SHFL.IDX PT, R6, R2, RZ, 0x1f ;  /* 0x00001fff02067589 */ /* 0x000e2800000e0000 */
[----:B------:R1:W2:Y:S01]  /*0070*/  SHFL.IDX PT, R4, R10, RZ, 0x1f ;  /* 0x00001fff0a047589 */ /* 0x0002a200000e0000 */
[----:B0-----:R-:W-:-:S13]  /*0080*/  ISETP.NE.OR P0, PT, R6, RZ, !P0 ;  /* 0x000000ff0600720c */ /* 0x001fda0004705670 */
[----:B-12---:R-:W-:Y:S05]  /*0090*/  @P0 BRA `(.L_x_1) ;  /* 0x00000000002c0947 */ /* 0x006fea0003800000 */
[----:B------:R-:W-:Y:S02]  /*00a0*/  ULDC.64 UR4, c[0x0][0x198] ;  /* 0x0000660000047ab9 */ /* 0x000fe40000000a00 */
[----:B------:R-:W-:Y:S02]  /*00b0*/  UIADD3 UR6, UP0, UR4, 0xf0, URZ ;  /* 0x000000f004067890 */ /* 0x000fe4000ff1e03f */
[----:B------:R-:W-:Y:S02]  /*00c0*/  UIADD3 UR8, UP1, UR4, 0x1f0, URZ ;  /* 0x000001f004087890 */ /* 0x000fe4000ff3e03f */
[----:B------:R-:W-:Y:S02]  /*00d0*/  UIADD3 UR4, UP2, UR4, 0x2f0, URZ ;  /* 0x000002f004047890 */ /* 0x000fe4000ff5e03f */
[----:B------:R-:W-:Y:S02]  /*00e0*/  UIADD3.X UR7, URZ, UR5, URZ, UP0, !UPT ;  /* 0x000000053f077290 */ /* 0x000fe400087fe43f */
[----:B------:R-:W-:-:S02]  /*00f0*/  UIADD3.X UR9, URZ, UR5, URZ, UP1, !UPT ;  /* 0x000000053f097290 */ /* 0x000fc40008ffe43f */
[----:B------:R-:W-:-:S05]  /*0100*/  UIADD3.X UR5, URZ, UR5, URZ, UP2, !UPT ;  /* 0x000000053f057290 */ /* 0x000fca00097fe43f */
[----:B------:R0:W-:Y:S02]  /*0110*/  UTMACCTL.PF [UR6] ;  /* 0x00000000060079b9 */ /* 0x0001e40008040000 */
[----:B------:R0:W-:Y:S02]  /*0120*/  UTMACCTL.PF [UR8] ;  /* 0x00000000080079b9 */ /* 0x0001e40008040000 */
[----:B------:R0:W-:Y:S02]  /*0130*/  UTMACCTL.PF [UR4] ;  /* 0x00000000040079b9 */ /* 0x0001e40008040000 */
[----:B0-----:R-:W-:Y:S01]  /*0140*/  NOP ;  /* 0x0000000000007918 */ /* 0x001fe20000000000 */
.L_x_1:
[----:B------:R-:W-:Y:S05]  /*0150*/  BSYNC B0 ;  /* 0x0000000000007941 */ /* 0x000fea0003800000 */
.L_x_0:
[----:B------:R-:W0:Y:S02]  /*0160*/  SHFL.IDX PT, R3, R2, RZ, 0x1f ;  /* 0x00001fff02037589 */ /* 0x000e2400000e0000 */
[----:B0-----:R-:W-:-:S13]  /*0170*/  ISETP.NE.AND P0, PT, R3, RZ, PT ;  /* 0x000000ff0300720c */ /* 0x001fda0003f05270 */
[----:B------:R-:W-:Y:S05]  /*0180*/  @P0 BRA `(.L_x_2) ;  /* 0x0000000000840947 */ /* 0x000fea0003800000 */
[----:B------:R-:W-:Y:S01]  /*0190*/  ELECT P0, URZ, PT ;  /* 0x00000000003f782f */ /* 0x000fe20003800000 */
[----:B------:R-:W-:-:S12]  /*01a0*/  BSSY B0, `(.L_x_2) ;  /* 0x000001f000007945 */ /* 0x000fd80003800000 */
[----:B------:R-:W-:Y:S05]  /*01b0*/  @!P0 BRA `(.L_x_3) ;  /* 0x0000000000748947 */ /* 0x000fea0003800000 */
[----:B------:R-:W0:Y:S01]  /*01c0*/  S2UR UR8, SR_CgaCtaId ;  /* 0x00000000000879c3 */ /* 0x000e220000008800 */
[----:B------:R-:W-:Y:S01]  /*01d0*/  UMOV UR4, 0x400 ;  /* 0x0000040000047882 */ /* 0x000fe20000000000 */
[----:B------:R-:W-:Y:S01]  /*01e0*/  UMOV UR5, 0x1 ;  /* 0x0000000100057882 */ /* 0x000fe20000000000 */
[----:B------:R-:W-:Y:S02]  /*01f0*/  UMOV UR6, 0x4 ;  /* 0x0000000400067882 */ /* 0x000fe40000000000 */
[----:B------:R-:W-:-:S04]  /*0200*/  UIADD3 UR6, -UR6, 0x100000, URZ ;  /* 0x0010000006067890 */ /* 0x000fc8000fffe13f */
[----:B------:R-:W-:Y:S02]  /*0210*/  USHF.L.U32 UR7, UR6, 0xb, URZ ;  /* 0x0000000b06077899 */ /* 0x000fe4000800063f */
[----:B------:R-:W-:Y:S02]  /*0220*/  USHF.L.U32 UR6, UR6, 0x1, URZ ;  /* 0x0000000106067899 */ /* 0x000fe4000800063f */
[----:B0-----:R-:W-:Y:S02]  /*0230*/  ULEA UR8, UR8, UR4, 0x18 ;  /* 0x0000000408087291 */ /* 0x001fe4000f8ec03f */
[----:B------:R-:W-:-:S04]  /*0240*/  UIADD3 UR4, -UR5, 0x100000, URZ ;  /* 0x0010000005047890 */ /* 0x000fc8000fffe13f */
[----:B------:R-:W-:Y:S02]  /*0250*/  USHF.L.U32 UR5, UR4, 0xb, URZ ;  /* 0x0000000b04057899 */ /* 0x000fe4000800063f */
[----:B------:R-:W-:Y:S01]  /*0260*/  USHF.L.U32 UR4, UR4, 0x1, URZ ;  /* 0x0000000104047899 */ /* 0x000fe2000800063f */
[----:B------:R-:W0:Y:S11]  /*0270*/  FENCE.VIEW.ASYNC.S ;  /* 0x00000000000073c6 */ /* 0x000e360000000000 */
[----:B0-----:R0:W1:Y:S01]  /*0280*/  SYNCS.EXCH.64 URZ, [UR8], UR4 ;  /* 0x00000004083f75b2 */ /* 0x0010620008000100 */
[----:B------:R0:W2:Y:S01]  /*0290*/  SYNCS.EXCH.64 URZ, [UR8+0x40], UR6 ;  /* 0x00004006083f75b2 */ /* 0x0000a20008000100 */
[----:B------:R0:W3:Y:S01]  /*02a0*/  SYNCS.EXCH.64 URZ, [UR8+0x8], UR4 ;  /* 0x00000804083f75b2 */ /* 0x0000e20008000100 */
[----:B------:R0:W4:Y:S01]  /*02b0*/  SYNCS.EXCH.64 URZ, [UR8+0x48], UR6 ;  /* 0x00004806083f75b2 */ /* 0x0001220008000100 */
[----:B------:R0:W0:Y:S01]  /*02c0*/  SYNCS.EXCH.64 URZ, [UR8+0x10], UR4 ;  /* 0x00001004083f75b2 */ /* 0x0000220008000100 */
        /* <DEDUP_REMOVED lines=11> */
[----:B------:R-:W-:Y:S01]  /*0380*/  NOP ;  /* 0x0000000000007918 */ /* 0x000fe20000000000 */
.L_x_3:
[----:B0-----:R-:W-:Y:S05]  /*0390*/  BSYNC B0 ;  /* 0x0000000000007941 */ /* 0x001fea0003800000 */
.L_x_2:
[----:B------:R-:W0:Y:S01]  /*03a0*/  SHFL.IDX PT, R2, R2, RZ, 0x1f ;  /* 0x00001fff02027589 */ /* 0x000e2200000e0000 */
[----:B------:R-:W-:Y:S01]  /*03b0*/  SHF.R.S32.HI R5, RZ, 0x1f, R0 ;  /* 0x0000001fff057819 */ /* 0x000fe20000011400 */
[----:B------:R-:W5:Y:S01]  /*03c0*/  S2UR UR8, SR_CTAID.X ;  /* 0x00000000000879c3 */ /* 0x000f620000002500 */
[----:B------:R-:W-:Y:S01]  /*03d0*/  ELECT P0, URZ, PT ;  /* 0x00000000003f782f */ /* 0x000fe20003800000 */
[----:B------:R-:W1:Y:S01]  /*03e0*/  S2R R8, SR_CTAID.Y ;  /* 0x0000000000087919 */ /* 0x000e620000002600 */
[----:B------:R-:W-:Y:S01]  /*03f0*/  LEA.HI R5, R5, R0, RZ, 0x7 ;  /* 0x0000000005057211 */ /* 0x000fe200078f38ff */
[----:B------:R-:W-:Y:S01]  /*0400*/  ULDC UR4, c[0x0][0x154] ;  /* 0x0000550000047ab9 */ /* 0x000fe20000000800 */
[----:B------:R-:W-:Y:S01]  /*0410*/  NOP ;  /* 0x0000000000007918 */ /* 0x000fe20000000000 */
[----:B------:R-:W-:Y:S01]  /*0420*/  NOP ;  /* 0x0000000000007918 */ /* 0x000fe20000000000 */
[----:B------:R-:W-:Y:S01]  /*0430*/  LOP3.LUT R5, R5, 0xffffff80, RZ, 0xc0, !PT ;  /* 0xffffff8005057812 */ /* 0x000fe200078ec0ff */
[----:B------:R-:W2:Y:S04]  /*0440*/  LDC R16, c[0x0][0x140] ;  /* 0x00005000ff107b82 */ /* 0x000ea80000000800 */
[----:B------:R-:W-:-:S04]  /*0450*/  IMAD.IADD R5, R0, 0x1, -R5 ;  /* 0x0000000100057824 */ /* 0x000fc800078e0a05 */
[----:B------:R-:W3:Y:S01]  /*0460*/  LDC R13, c[0x0][0x148] ;  /* 0x00005200ff0d7b82 */ /* 0x000ee20000000800 */
[----:B------:R-:W-:Y:S02]  /*0470*/  SHF.R.S32.HI R12, RZ, 0x1f, R5 ;  /* 0x0000001fff0c7819 */ /* 0x000fe40000011405 */
[----:B------:R-:W-:Y:S02]  /*0480*/  LOP3.LUT P2, RZ, R5, 0x7, RZ, 0xc0, !PT ;  /* 0x0000000705ff7812 */ /* 0x000fe4000784c0ff */
[----:B------:R-:W-:Y:S02]  /*0490*/  LEA.HI R12, R12, R5, RZ, 0x3 ;  /* 0x000000050c0c7211 */ /* 0x000fe400078f18ff */
[----:B0-----:R-:W-:Y:S01]  /*04a0*/  ISETP.NE.OR P0, PT, R2, RZ, !P0 ;  /* 0x000000ff0200720c */ /* 0x001fe20004705670 */
[----:B------:R-:W0:Y:S01]  /*04b0*/  LDC R14, c[0x0][0x144] ;  /* 0x00005100ff0e7b82 */ /* 0x000e220000000800 */
[--C-:B------:R-:W-:Y:S02]  /*04c0*/  SHF.R.S32.HI R2, RZ, 0x3, R12.reuse ;  /* 0x00000003ff027819 */ /* 0x100fe4000001140c */
[----:B------:R-:W-:-:S02]  /*04d0*/  SHF.R.S32.HI R7, RZ, 0x1f, R12 ;  /* 0x0000001fff077819 */ /* 0x000fc4000001140c */
[----:B------:R-:W-:Y:S02]  /*04e0*/  SHF.R.S32.HI R12, RZ, 0x1f, R3 ;  /* 0x0000001fff0c7819 */ /* 0x000fe40000011403 */
[----:B------:R-:W-:Y:S02]  /*04f0*/  LEA.HI R7, R7, R2, RZ, 0x2 ;  /* 0x0000000207077211 */ /* 0x000fe400078f10ff */
[----:B------:R-:W-:Y:S02]  /*0500*/  LEA.HI R12, R12, R3, RZ, 0x2 ;  /* 0x000000030c0c7211 */ /* 0x000fe400078f10ff */
[----:B------:R-:W-:Y:S01]  /*0510*/  LOP3.LUT R7, R7, 0xfffffffc, RZ, 0xc0, !PT ;  /* 0xfffffffc07077812 */ /* 0x000fe200078ec0ff */
[----:B------:R-:W-:Y:S01]  /*0520*/  VOTEU.ALL UP0, P0 ;  /* 0x00000000003f7886 */ /* 0x000fe20000000000 */
[----:B-1----:R-:W-:Y:S01]  /*0530*/  I2FP.F32.U32 R11, R8 ;  /* 0x00000008000b7245 */ /* 0x002fe20000201000 */
[----:B------:R-:W-:Y:S01]  /*0540*/  VOTEU.ALL UP1, P0 ;  /* 0x00000000003f7886 */ /* 0x000fe20000020000 */
[----:B------:R-:W-:Y:S01]  /*0550*/  LOP3.LUT R12, R12, 0x3ffffffc, RZ, 0xc0, !PT ;  /* 0x3ffffffc0c0c7812 */ /* 0x000fe200078ec0ff */
[----:B------:R-:W-:Y:S01]  /*0560*/  IMAD.IADD R7, R2, 0x1, -R7 ;  /* 0x0000000102077824 */ /* 0x000fe200078e0a07 */
[----:B------:R-:W1:Y:S01]  /*0570*/  @!UP0 S2UR UR7, SR_CgaCtaId ;  /* 0x00000000000789c3 */ /* 0x000e620000008800 */
[----:B-----5:R-:W-:Y:S01]  /*0580*/  I2FP.F32.U32 R2, UR8 ;  /* 0x0000000800027c45 */ /* 0x020fe20008201000 */
[----:B------:R-:W-:Y:S01]  /*0590*/  FMUL R15, R11, UR4 ;  /* 0x000000040b0f7c20 */ /* 0x000fe20008400000 */
[----:B------:R-:W-:Y:S01]  /*05a0*/  ULDC UR4, c[0x0][0x150] ;  /* 0x0000540000047ab9 */ /* 0x000fe20000000800 */
[----:B------:R-:W-:Y:S01]  /*05b0*/  IMAD.IADD R12, R3, 0x1, -R12 ;  /* 0x00000001030c7824 */ /* 0x000fe200078e0a0c */
[----:B------:R-:W-:Y:S01]  /*05c0*/  SHF.R.S32.HI R3, RZ, 0x1f, R6 ;  /* 0x0000001fff037819 */ /* 0x000fe20000011406 */
[----:B------:R-:W-:Y:S01]  /*05d0*/  FMUL R11, R2, UR4 ;  /* 0x00000004020b7c20 */ /* 0x000fe20008400000 */
[----:B------:R-:W-:Y:S01]  /*05e0*/  UMOV UR4, 0x20 ;  /* 0x0000002000047882 */ /* 0x000fe20000000000 */
[----:B------:R-:W5:Y:S01]  /*05f0*/  F2I.U32.TRUNC.NTZ R15, R15 ;  /* 0x0000000f000f7305 */ /* 0x000f62000020f000 */
[----:B------:R-:W-:Y:S01]  /*0600*/  LEA.HI R3, R3, R6, RZ, 0x2 ;  /* 0x0000000603037211 */ /* 0x000fe200078f10ff */
[----:B------:R-:W-:Y:S01]  /*0610*/  IMAD R7, R12, 0x4, R7 ;  /* 0x000000040c077824 */ /* 0x000fe200078e0207 */
[----:B------:R-:W-:Y:S01]  /*0620*/  @!UP0 UMOV UR6, 0x400 ;  /* 0x0000040000068882 */ /* 0x000fe20000000000 */
[----:B------:R-:W-:-:S04]  /*0630*/  @!UP0 UIADD3 UR4, -UR4, 0x100000, URZ ;  /* 0x0010000004048890 */ /* 0x000fc8000fffe13f */
[----:B------:R-:W-:Y:S02]  /*0640*/  @!UP0 USHF.L.U32 UR5, UR4, 0xb, URZ ;  /* 0x0000000b04058899 */ /* 0x000fe4000800063f */
[----:B------:R-:W-:Y:S01]  /*0650*/  @!UP0 USHF.L.U32 UR4, UR4, 0x1, URZ ;  /* 0x0000000104048899 */ /* 0x000fe2000800063f */
[----:B------:R-:W-:Y:S01]  /*0660*/  LOP3.LUT R3, R3, 0xfffffffc, RZ, 0xc0, !PT ;  /* 0xfffffffc03037812 */ /* 0x000fe200078ec0ff */
[C---:B------:R-:W-:Y:S01]  /*0670*/  IMAD.SHL.U32 R2, R7.reuse, 0x4, RZ ;  /* 0x0000000407027824 */ /* 0x040fe200078e00ff */
[----:B--2---:R-:W-:Y:S01]  /*0680*/  ISETP.EQ.U32.AND P4, PT, R16, 0x1, PT ;  /* 0x000000011000780c */ /* 0x004fe20003f82070 */
[----:B------:R-:W2:Y:S01]  /*0690*/  F2I.U32.TRUNC.NTZ R11, R11 ;  /* 0x0000000b000b7305 */ /* 0x000ea2000020f000 */
[----:B------:R-:W-:Y:S02]  /*06a0*/  VIADD R12, R4, 0xffffffff ;  /* 0xffffffff040c7836 */ /* 0x000fe40000000000 */
[----:B------:R-:W-:Y:S01]  /*06b0*/  IMAD.IADD R6, R6, 0x1, -R3 ;  /* 0x0000000106067824 */ /* 0x000fe200078e0a03 */
[----:B------:R-:W-:-:S02]  /*06c0*/  LOP3.LUT R5, R7, 0xc, R2, 0x78, !PT ;  /* 0x0000000c07057812 */ /* 0x000fc400078e7802 */
[----:B------:R-:W-:Y:S01]  /*06d0*/  ISETP.GE.U32.AND P5, PT, R12, 0x2, PT ;  /* 0x000000020c00780c */ /* 0x000fe20003fa6070 */
[----:B-----5:R-:W-:Y:S01]  /*06e0*/  IMAD.MOV R22, RZ, RZ, -R15 ;  /* 0x000000ffff167224 */ /* 0x020fe200078e0a0f */
[----:B-1----:R-:W-:Y:S01]  /*06f0*/  @!UP0 ULEA UR6, UR7, UR6, 0x18 ;  /* 0x0000000607068291 */ /* 0x002fe2000f8ec03f */
[C---:B------:R-:W-:Y:S01]  /*0700*/  ISETP.NE.AND P1, PT, R6.reuse, 0x3, PT ;  /* 0x000000030600780c */ /* 0x040fe20003f25270 */
[----:B------:R-:W-:Y:S01]  /*0710*/  VOTEU.ALL UP0, P0 ;  /* 0x00000000003f7886 */ /* 0x000fe20000000000 */
[----:B---3--:R-:W-:Y:S01]  /*0720*/  IMAD R2, R13, R22, R8 ;  /* 0x000000160d027224 */ /* 0x008fe200078e0208 */
[----:B------:R-:W-:Y:S02]  /*0730*/  ISETP.LT.U32.AND P0, PT, R5, 0x2, !P2 ;  /* 0x000000020500780c */ /* 0x000fe40005701070 */
[----:B------:R-:W-:Y:S01]  /*0740*/  ISETP.EQ.OR P1, PT, R6, RZ, !P1 ;  /* 0x000000ff0600720c */ /* 0x000fe20004f22670 */
[----:B--2---:R-:W-:Y:S01]  /*0750*/  IMAD.MOV R11, RZ, RZ, -R11 ;  /* 0x000000ffff0b7224 */ /* 0x004fe200078e0a0b */
[----:B------:R-:W-:-:S02]  /*0760*/  ISETP.NE.AND P3, PT, R2, R5, PT ;  /* 0x000000050200720c */ /* 0x000fc40003f65270 */
[----:B------:R-:W-:Y:S01]  /*0770*/  ISETP.EQ.AND P1, PT, R4, RZ, P1 ;  /* 0x000000ff0400720c */ /* 0x000fe20000f22270 */
[----:B0-----:R-:W-:Y:S01]  /*0780*/  IMAD R7, R14, R11, UR8 ;  /* 0x000000080e077e24 */ /* 0x001fe2000f8e020b */
[----:B------:R-:W-:Y:S01]  /*0790*/  ISETP.NE.AND P2, PT, R4, RZ, PT ;  /* 0x000000ff0400720c */ /* 0x000fe20003f45270 */
[----:B------:R-:W0:Y:S02]  /*07a0*/  FENCE.VIEW.ASYNC.S ;  /* 0x00000000000073c6 */ /* 0x000e240000000000 */
[----:B0-----:R0:W1:Y:S01]  /*07b0*/  @!UP0 SYNCS.EXCH.64 URZ, [UR6+0x90], UR4 ;  /* 0x00009004063f85b2 */ /* 0x0010620008000100 */
[----:B------:R-:W-:Y:S02]  /*07c0*/  SEL R4, RZ, 0x1, !P1 ;  /* 0x00000001ff047807 */ /* 0x000fe40004800000 */
[----:B------:R-:W-:Y:S02]  /*07d0*/  ISETP.EQ.OR P3, PT, R7, RZ, !P3 ;  /* 0x000000ff0700720c */ /* 0x000fe40005f62670 */
[----:B------:R-:W-:-:S02]  /*07e0*/  SEL R4, R4, 0x2, P5 ;  /* 0x0000000204047807 */ /* 0x000fc40002800000 */
[----:B------:R-:W-:Y:S01]  /*07f0*/  PLOP3.LUT P0, PT, P0, P3, PT, 0x80, 0x0 ;  /* 0x000000000000781c */ /* 0x000fe20000707070 */
[----:B------:R0:W2:Y:S01]  /*0800*/  @!UP1 SYNCS.EXCH.64 URZ, [UR6+0x98], UR4 ;  /* 0x00009804063f95b2 */ /* 0x0000a20008000100 */
[----:B------:R-:W-:Y:S01]  /*0810*/  NOP ;  /* 0x0000000000007918 */ /* 0x000fe20000000000 */
[----:B------:R-:W-:Y:S10]  /*0820*/  @!P4 BRA `(.L_x_4) ;  /* 0x000000000008c947 */ /* 0x000ff40003800000 */
[----:B-12-4-:R-:W-:Y:S01]  /*0830*/  UCGABAR_ARV ;  /* 0x00000000000079c7 */ /* 0x016fe20008000000 */
[----:B------:R-:W-:Y:S05]  /*0840*/  BRA `(.L_x_5) ;  /* 0x0000000000047947 */ /* 0x000fea0003800000 */
.L_x_4:
[----:B-12-4-:R-:W-:Y:S01]  /*0850*/  NOP ;  /* 0x0000000000007918 */ /* 0x016fe20000000000 */
.L_x_5:
[----:B------:R-:W1:Y:S01]  /*0860*/  LDC R2, c[0x0][0x75c] ;  /* 0x0001d700ff027b82 */ /* 0x000e620000000800 */
[----:B------:R-:W-:Y:S01]  /*0870*/  IMAD.MOV.U32 R3, RZ, RZ, RZ ;  /* 0x000000ffff037224 */ /* 0x000fe200078e00ff */
[----:B-1----:R-:W-:Y:S01]  /*0880*/  ISETP.NE.AND P3, PT, R2, 0x1, PT ;  /* 0x000000010200780c */ /* 0x002fe20003f65270 */
[----:B------:R-:W-:-:S12]  /*0890*/  IMAD.U32 R2, RZ, RZ, UR8 ;  /* 0x00000008ff027e24 */ /* 0x000fd8000f8e00ff */
[----:B------:R-:W1:Y:S01]  /*08a0*/  @P3 LDC R17, c[0x0][0x10] ;  /* 0x00000400ff113b82 */ /* 0x000e620000000800 */
[----:B------:R-:W-:Y:S02]  /*08b0*/  @P3 IMAD.MOV.U32 R9, RZ, RZ, RZ ;  /* 0x000000ffff093224 */ /* 0x000fe400078e00ff */
[----:B------:R-:W-:-:S05]  /*08c0*/  @P3 IMAD.MOV.U32 R11, RZ, RZ, RZ ;  /* 0x000000ffff0b3224 */ /* 0x000fca00078e00ff */
[----:B------:R-:W2:Y:S01]  /*08d0*/  @!P3 LDC R15, c[0x0][0xc] ;  /* 0x00000300ff0fbb82 */ /* 0x000ea20000000800 */
[----:B-1----:R-:W-:-:S04]  /*08e0*/  @P3 IMAD.WIDE.U32 R16, R17, UR8, R8 ;  /* 0x0000000811103c25 */ /* 0x002fc8000f8e0008 */
[----:B--2---:R-:W-:-:S04]  /*08f0*/  @!P3 IMAD.WIDE.U32 R14, R8, R15, R2 ;  /* 0x0000000f080eb225 */ /* 0x004fc800078e0002 */
[----:B------:R-:W-:Y:S02]  /*0900*/  @P3 IMAD.MOV.U32 R2, RZ, RZ, R16 ;  /* 0x000000ffff023224 */ /* 0x000fe400078e0010 */
[----:B------:R-:W-:Y:S02]  /*0910*/  @P3 IMAD.IADD R3, R17, 0x1, R11 ;  /* 0x0000000111033824 */ /* 0x000fe400078e020b */
[----:B------:R-:W-:Y:S02]  /*0920*/  @!P3 IMAD.MOV.U32 R2, RZ, RZ, R14 ;  /* 0x000000ffff02b224 */ /* 0x000fe400078e000e */
[----:B------:R-:W-:Y:S01]  /*0930*/  @!P3 IMAD.MOV.U32 R3, RZ, RZ, R15 ;  /* 0x000000ffff03b224 */ /* 0x000fe200078e000f */
[----:B------:R-:W-:Y:S06]  /*0940*/  @!P4 BRA `(.L_x_6) ;  /* 0x00000000000cc947 */ /* 0x000fec0003800000 */
[----:B------:R-:W-:Y:S01]  /*0950*/  UCGABAR_WAIT ;  /* 0x0000000000007dc7 */ /* 0x000fe20008000000 */
[----:B------:R-:W-:Y:S01]  /*0960*/  CCTL.IVALL ;  /* 0x00000000ff00798f */ /* 0x000fe20002000000 */
[----:B------:R-:W-:Y:S05]  /*0970*/  BRA `(.L_x_7) ;  /* 0x0000000000047947 */ /* 0x000fea0003800000 */
.L_x_6:
[----:B------:R-:W-:Y:S06]  /*0980*/  BAR.SYNC.DEFER_BLOCKING 0x0 ;  /* 0x0000000000007b1d */ /* 0x000fec0000010000 */
.L_x_7:
[----:B------:R-:W-:Y:S05]  /*0990*/  @!P2 BRA `(.L_x_8) ;  /* 0x0000007000a0a947 */ /* 0x000fea0003800000 */
[----:B------:R-:W-:-:S13]  /*09a0*/  ISETP.GT.U32.AND P1, PT, R12, 0x1, PT ;  /* 0x000000010c00780c */ /* 0x000fda0003f24070 */
[----:B0-----:R-:W-:Y:S05]  /*09b0*/  @P1 EXIT ;  /* 0x000000000000194d */ /* 0x001fea0003800000 */
[----:B------:R-:W-:Y:S01]  /*09c0*/  ULDC.64 UR4, c[0x0][0x750] ;  /* 0x0001d40000047ab9 */ /* 0x000fe20000000a00 */
[----:B------:R-:W-:Y:S01]  /*09d0*/  PRMT R16, RZ, 0x7610, R16 ;  /* 0x00007610ff107816 */ /* 0x000fe20000000010 */
[----:B------:R-:W-:Y:S01]  /*09e0*/  IMAD.MOV.U32 R6, RZ, RZ, -0x1 ;  /* 0xffffffffff067424 */ /* 0x000fe200078e00ff */
[----:B------:R-:W-:Y:S01]  /*09f0*/  ISETP.GE.U32.AND P1, PT, R2, UR4, PT ;  /* 0x0000000402007c0c */ /* 0x000fe2000bf26070 */
[----:B------:R-:W-:Y:S02]  /*0a00*/  IMAD.MOV.U32 R12, RZ, RZ, -0x1 ;  /* 0xffffffffff0c7424 */ /* 0x000fe400078e00ff */
[----:B------:R-:W-:Y:S01]  /*0a10*/  IMAD.MOV.U32 R11, RZ, RZ, -0x1 ;  /* 0xffffffffff0b7424 */ /* 0x000fe200078e00ff */
[----:B------:R-:W-:-:S13]  /*0a20*/  ISETP.GE.U32.AND.EX P1, PT, R3, UR5, PT, P1 ;  /* 0x0000000503007c0c */ /* 0x000fda000bf26110 */
[----:B------:R-:W-:Y:S05]  /*0a30*/  @P1 BRA `(.L_x_9) ;  /* 0x0000000400281947 */ /* 0x000fea0003800000 */
[----:B------:R-:W0:Y:S01]  /*0a40*/  LDC.64 R24, c[0x0][0x728] ;  /* 0x0001ca00ff187b82 */ /* 0x000e220000000a00 */
[----:B------:R-:W-:Y:S02]  /*0a50*/  IMAD.MOV.U32 R14, RZ, RZ, R2 ;  /* 0x000000ffff0e7224 */ /* 0x000fe400078e0002 */
[----:B------:R-:W-:-:S05]  /*0a60*/  IMAD.MOV.U32 R15, RZ, RZ, R3 ;  /* 0x000000ffff0f7224 */ /* 0x000fca00078e0003 */
[----:B------:R-:W1:Y:S08]  /*0a70*/  LDC R6, c[0x0][0x730] ;  /* 0x0001cc00ff067b82 */ /* 0x000e700000000800 */
[----:B------:R-:W2:Y:S01]  /*0a80*/  LDC.64 R26, c[0x0][0x720] ;  /* 0x0001c800ff1a7b82 */ /* 0x000ea20000000a00 */
[----:B0-----:R-:W-:-:S04]  /*0a90*/  ISETP.NE.U32.AND P1, PT, R24, RZ, PT ;  /* 0x000000ff1800720c */ /* 0x001fc80003f25070 */
[----:B------:R-:W-:-:S13]  /*0aa0*/  ISETP.NE.AND.EX P1, PT, R25, RZ, PT, P1 ;  /* 0x000000ff1900720c */ /* 0x000fda0003f25310 */
[----:B-12---:R-:W-:Y:S05]  /*0ab0*/  @!P1 BRA `(.L_x_10) ;  /* 0x0000000000289947 */ /* 0x006fea0003800000 */
[----:B------:R-:W0:Y:S02]  /*0ac0*/  LDC R11, c[0x0][0x734] ;  /* 0x0001cd00ff0b7b82 */ /* 0x000e240000000800 */
[----:B0-----:R-:W-:-:S05]  /*0ad0*/  IADD3 R11, P1, R2, R11, RZ ;  /* 0x0000000b020b7210 */ /* 0x001fca0007f3e0ff */
[----:B------:R-:W-:-:S04]  /*0ae0*/  IMAD.X R21, RZ, RZ, R3, P1 ;  /* 0x000000ffff157224 */ /* 0x000fc800008e0603 */
[----:B------:R-:W-:-:S04]  /*0af0*/  IMAD.WIDE.U32 R14, R21, R24, RZ ;  /* 0x00000018150e7225 */ /* 0x000fc800078e00ff */
[----:B------:R-:W-:-:S04]  /*0b00*/  IMAD.WIDE.U32 R16, P1, R11, R25, R14 ;  /* 0x000000190b107225 */ /* 0x000fc8000782000e */
[----:B------:R-:W-:-:S04]  /*0b10*/  IMAD.WIDE.U32 R14, R11, R24, RZ ;  /* 0x000000180b0e7225 */ /* 0x000fc800078e00ff */
[----:B------:R-:W-:Y:S01]  /*0b20*/  IMAD.X R19, RZ, RZ, RZ, P1 ;  /* 0x000000ffff137224 */ /* 0x000fe200008e06ff */
[----:B------:R-:W-:Y:S01]  /*0b30*/  IADD3 RZ, P1, R15, R16, RZ ;  /* 0x000000100fff7210 */ /* 0x000fe20007f3e0ff */
[----:B------:R-:W-:-:S04]  /*0b40*/  IMAD.MOV.U32 R18, RZ, RZ, R17 ;  /* 0x000000ffff127224 */ /* 0x000fc800078e0011 */
[----:B------:R-:W-:-:S08]  /*0b50*/  IMAD.WIDE.U32.X R14, R21, R25, R18, P1 ;  /* 0x00000019150e7225 */ /* 0x000fd000008e0412 */
.L_x_10:
[----:B------:R-:W0:Y:S01]  /*0b60*/  LDC.64 R24, c[0x0][0x740] ;  /* 0x0001d000ff187b82 */ /* 0x000e220000000a00 */
[--C-:B------:R-:W-:Y:S01]  /*0b70*/  SHF.R.U64 R28, R14, R6, R15.reuse ;  /* 0x000000060e1c7219 */ /* 0x100fe2000000120f */
[----:B------:R-:W-:Y:S01]  /*0b80*/  IMAD R22, R13, R22, R8 ;  /* 0x000000160d167224 */ /* 0x000fe200078e0208 */
[----:B------:R-:W-:Y:S02]  /*0b90*/  SHF.R.U32.HI R6, RZ, R6, R15 ;  /* 0x00000006ff067219 */ /* 0x000fe4000001160f */
[----:B------:R-:W-:-:S03]  /*0ba0*/  IADD3 R9, P1, RZ, -R28, RZ ;  /* 0x8000001cff097210 */ /* 0x000fc60007f3e0ff */
[----:B------:R-:W1:Y:S02]  /*0bb0*/  LDC R12, c[0x0][0x718] ;  /* 0x0001c600ff0c7b82 */ /* 0x000e640000000800 */
[----:B------:R-:W-:Y:S02]  /*0bc0*/  IMAD.X R11, RZ, RZ, ~R6, P1 ;  /* 0x000000ffff0b7224 */ /* 0x000fe400008e0e06 */
[----:B------:R-:W-:-:S04]  /*0bd0*/  IMAD.WIDE.U32 R14, R9, R26, R2 ;  /* 0x0000001a090e7225 */ /* 0x000fc800078e0002 */
[----:B------:R-:W2:Y:S01]  /*0be0*/  LDC R18, c[0x0][0x708] ;  /* 0x0001c200ff127b82 */ /* 0x000ea20000000800 */
[----:B------:R-:W-:Y:S02]  /*0bf0*/  IMAD R6, R11, R26, RZ ;  /* 0x0000001a0b067224 */ /* 0x000fe400078e02ff */
[----:B------:R-:W-:Y:S02]  /*0c00*/  IMAD.MOV.U32 R11, RZ, RZ, -0x1 ;  /* 0xffffffffff0b7424 */ /* 0x000fe400078e00ff */
[----:B------:R-:W-:Y:S02]  /*0c10*/  IMAD R9, R9, R27, R6 ;  /* 0x0000001b09097224 */ /* 0x000fe400078e0206 */
[----:B------:R-:W-:Y:S01]  /*0c20*/  IMAD.MOV.U32 R27, RZ, RZ, 0x1 ;  /* 0x00000001ff1b7424 */ /* 0x000fe200078e00ff */
[----:B------:R-:W3:Y:S01]  /*0c30*/  LDC R20, c[0x0][0x758] ;  /* 0x0001d600ff147b82 */ /* 0x000ee20000000800 */
[----:B------:R-:W-:Y:S01]  /*0c40*/  IMAD.IADD R9, R15, 0x1, R9 ;  /* 0x000000010f097824 */ /* 0x000fe200078e0209 */
[----:B0-----:R-:W-:-:S04]  /*0c50*/  ISETP.NE.U32.AND P1, PT, R24, RZ, PT ;  /* 0x000000ff1800720c */ /* 0x001fc80003f25070 */
[----:B------:R-:W-:Y:S02]  /*0c60*/  ISETP.NE.AND.EX P1, PT, R25, RZ, PT, P1 ;  /* 0x000000ff1900720c */ /* 0x000fe40003f25310 */
[----:B------:R-:W0:Y:S01]  /*0c70*/  LDC R19, c[0x0][0x700] ;  /* 0x0001c000ff137b82 */ /* 0x000e220000000800 */
[-CC-:B-1----:R-:W-:Y:S02]  /*0c80*/  SHF.R.U64 R16, R14, R12.reuse, R9.reuse ;  /* 0x0000000c0e107219 */ /* 0x182fe40000001209 */
[----:B------:R-:W-:-:S05]  /*0c90*/  SHF.R.U32.HI R9, RZ, R12, R9 ;  /* 0x0000000cff097219 */ /* 0x000fca0000011609 */
[----:B------:R-:W1:Y:S01]  /*0ca0*/  LDC R21, c[0x0][0x748] ;  /* 0x0001d200ff157b82 */ /* 0x000e620000000800 */
[-CC-:B--2---:R-:W-:Y:S02]  /*0cb0*/  SHF.R.U64 R30, R16, R18.reuse, R9.reuse ;  /* 0x00000012101e7219 */ /* 0x184fe40000001209 */
[----:B------:R-:W-:-:S05]  /*0cc0*/  SHF.R.U32.HI R9, RZ, R18, R9 ;  /* 0x00000012ff097219 */ /* 0x000fca0000011609 */
[----:B------:R-:W2:Y:S01]  /*0cd0*/  LDC R23, c[0x0][0x738] ;  /* 0x0001ce00ff177b82 */ /* 0x000ea20000000800 */
[-CC-:B---3--:R-:W-:Y:S02]  /*0ce0*/  SHF.R.U64 R18, R30, R20.reuse, R9.reuse ;  /* 0x000000141e127219 */ /* 0x188fe40000001209 */
[-C--:B------:R-:W-:Y:S02]  /*0cf0*/  SHF.L.U32 R6, R11, R20.reuse, RZ ;  /* 0x000000140b067219 */ /* 0x080fe400000006ff */
[----:B------:R-:W-:Y:S01]  /*0d00*/  SHF.R.U32.HI R9, RZ, R20, R9 ;  /* 0x00000014ff097219 */ /* 0x000fe20000011609 */
[----:B------:R-:W-:Y:S01]  /*0d10*/  IMAD.MOV.U32 R8, RZ, RZ, R18 ;  /* 0x000000ffff087224 */ /* 0x000fe200078e0012 */
[----:B------:R-:W-:Y:S01]  /*0d20*/  LOP3.LUT R11, RZ, R6, RZ, 0x33, !PT ;  /* 0x00000006ff0b7212 */ /* 0x000fe200078e33ff */
[----:B------:R-:W3:Y:S01]  /*0d30*/  LDC R26, c[0x0][0x710] ;  /* 0x0001c400ff1a7b82 */ /* 0x000ee20000000800 */
[----:B------:R-:W-:Y:S05]  /*0d40*/  @!P1 BRA `(.L_x_11) ;  /* 0x0000000000289947 */ /* 0x000fea0003800000 */
[----:B------:R-:W4:Y:S02]  /*0d50*/  LDC R15, c[0x0][0x74c] ;  /* 0x0001d300ff0f7b82 */ /* 0x000f240000000800 */
[----:B----4-:R-:W-:-:S05]  /*0d60*/  IADD3 R15, P1, R18, R15, RZ ;  /* 0x0000000f120f7210 */ /* 0x010fca0007f3e0ff */
        /* <DEDUP_REMOVED lines=8> */
.L_x_11:
[----:B-1----:R-:W-:Y:S01]  /*0df0*/  SHF.R.U64 R8, R8, R21, R9 ;  /* 0x0000001508087219 */ /* 0x002fe20000001209 */
[----:B0-----:R-:W-:Y:S01]  /*0e00*/  VIADD R9, R19, 0xffffffff ;  /* 0xffffffff13097836 */ /* 0x001fe20000000000 */
[----:B------:R-:W-:Y:S02]  /*0e10*/  SHF.L.U32 R6, R27, R20, RZ ;  /* 0x000000141b067219 */ /* 0x000fe400000006ff */
[----:B------:R-:W-:Y:S01]  /*0e20*/  LOP3.LUT R11, R30, R11, RZ, 0xc0, !PT ;  /* 0x0000000b1e0b7212 */ /* 0x000fe200078ec0ff */
[----:B------:R-:W-:Y:S01]  /*0e30*/  IMAD.MOV R12, RZ, RZ, -R8 ;  /* 0x000000ffff0c7224 */ /* 0x000fe200078e0a08 */
[----:B------:R-:W-:Y:S02]  /*0e40*/  SEL R7, R7, R22, !P3 ;  /* 0x0000001607077207 */ /* 0x000fe40005800000 */
[----:B------:R-:W-:Y:S01]  /*0e50*/  LOP3.LUT R9, R16, R9, RZ, 0xc0, !PT ;  /* 0x0000000910097212 */ /* 0x000fe200078ec0ff */
[----:B------:R-:W-:Y:S02]  /*0e60*/  IMAD R8, R6, R8, R11 ;  /* 0x0000000806087224 */ /* 0x000fe400078e020b */
[----:B--2---:R-:W-:-:S02]  /*0e70*/  IMAD R6, R12, R23, R18 ;  /* 0x000000170c067224 */ /* 0x004fc400078e0212 */
[----:B---3--:R-:W-:Y:S02]  /*0e80*/  IMAD R7, R8, R26, R7 ;  /* 0x0000001a08077224 */ /* 0x008fe400078e0207 */
[----:B------:R-:W-:Y:S02]  /*0e90*/  IMAD R6, R6, R19, R9 ;  /* 0x0000001306067224 */ /* 0x000fe400078e0209 */
[----:B------:R-:W-:Y:S02]  /*0ea0*/  IMAD.MOV.U32 R16, RZ, RZ, 0x1 ;  /* 0x00000001ff107424 */ /* 0x000fe400078e00ff */
[----:B------:R-:W-:Y:S01]  /*0eb0*/  IMAD.MOV.U32 R11, RZ, RZ, R28 ;  /* 0x000000ffff0b7224 */ /* 0x000fe200078e001c */
[----:B------:R-:W-:Y:S02]  /*0ec0*/  SEL R12, R6, R7, !P3 ;  /* 0x00000007060c7207 */ /* 0x000fe40005800000 */
[----:B------:R-:W-:-:S07]  /*0ed0*/  SEL R6, R7, R6, !P3 ;  /* 0x0000000607067207 */ /* 0x000fce0005800000 */
.L_x_9:
[----:B------:R-:W-:-:S08]  /*0ee0*/  NOP ;  /* 0x0000000000007918 */ /* 0x000fd00000000000 */
[----:B------:R-:W0:Y:S02]  /*0ef0*/  USETMAXREG.TRY_ALLOC.CTAPOOL UP0, 0xe8 ;  /* 0x000000e8000079c8 */ /* 0x000e240008000600 */
[----:B0-----:R-:W-:-:S13]  /*0f00*/  PLOP3.LUT P1, PT, PT, PT, UP0, 0x80, 0x0 ;  /* 0x000000000000781c */ /* 0x001fda0003f2f008 */
[----:B------:R-:W-:Y:S05]  /*0f10*/  @!P1 BRA `(.L_x_9) ;  /* 0xfffffffc00f09947 */ /* 0x000fea000383ffff */
[----:B------:R-:W-:Y:S01]  /*0f20*/  ULDC.64 UR4, c[0x0][0x698] ;  /* 0x0001a60000047ab9 */ /* 0x000fe20000000a00 */
[----:B------:R-:W-:Y:S01]  /*0f30*/  ULDC.64 UR16, c[0x0][0x208] ;  /* 0x0000820000107ab9 */ /* 0x000fe20000000a00 */
[----:B------:R-:W-:-:S04]  /*0f40*/  ISETP.NE.U32.AND P1, PT, RZ, UR4, PT ;  /* 0x00000004ff007c0c */ /* 0x000fc8000bf25070 */
[----:B------:R-:W-:-:S13]  /*0f50*/  ISETP.NE.AND.EX P1, PT, RZ, UR5, PT, P1 ;  /* 0x00000005ff007c0c */ /* 0x000fda000bf25310 */
[----:B------:R-:W-:Y:S05]  /*0f60*/  @!P1 BRA `(.L_x_12) ;  /* 0x00000000001c9947 */ /* 0x000fea0003800000 */
[----:B------:R-:W0:Y:S02]  /*0f70*/  LDC.64 R8, c[0x0][0x698] ;  /* 0x0001a600ff087b82 */ /* 0x000e240000000a00 */
[----:B0-----:R-:W2:Y:S02]  /*0f80*/  LDG.E.64 R8, desc[UR16][R8.64] ;  /* 0x0000001008087981 */ /* 0x001ea4000c1e1b00 */
[----:B--2---:R-:W-:-:S04]  /*0f90*/  ISETP.NE.U32.AND P1, PT, R8, RZ, PT ;  /* 0x000000ff0800720c */ /* 0x004fc80003f25070 */
[----:B------:R-:W-:-:S13]  /*0fa0*/  ISETP.NE.AND.EX P1, PT, R9, RZ, PT, P1 ;  /* 0x000000ff0900720c */ /* 0x000fda0003f25310 */
[----:B------:R-:W-:Y:S05]  /*0fb0*/  @!P1 BRA `(.L_x_12) ;  /* 0x0000000000089947 */ /* 0x000fea0003800000 */
[----:B------:R0:W5:Y:S01]  /*0fc0*/  LD.E R13, desc[UR16][R8.64] ;  /* 0x00000010080d7980 */ /* 0x000162000c101900 */
[----:B------:R-:W-:Y:S05]  /*0fd0*/  BRA `(.L_x_13) ;  /* 0x0000000000207947 */ /* 0x000fea0003800000 */
.L_x_12:
[----:B------:R-:W-:Y:S02]  /*0fe0*/  ULDC.64 UR4, c[0x0][0x688] ;  /* 0x0001a20000047ab9 */ /* 0x000fe40000000a00 */
[----:B------:R-:W-:-:S04]  /*0ff0*/  ISETP.NE.U32.AND P1, PT, RZ, UR4, PT ;  /* 0x00000004ff007c0c */ /* 0x000fc8000bf25070 */
[----:B------:R-:W-:-:S13]  /*1000*/  ISETP.NE.AND.EX P1, PT, RZ, UR5, PT, P1 ;  /* 0x00000005ff007c0c */ /* 0x000fda000bf25310 */
[----:B------:R-:W-:Y:S05]  /*1010*/  @!P1 BRA `(.L_x_14) ;  /* 0x00000000000c9947 */ /* 0x000fea0003800000 */
[----:B------:R-:W0:Y:S02]  /*1020*/  LDC.64 R8, c[0x0][0x688] ;  /* 0x0001a200ff087b82 */ /* 0x000e240000000a00 */
[----:B0-----:R1:W5:Y:S01]  /*1030*/  LDG.E R13, desc[UR16][R8.64] ;  /* 0x00000010080d7981 */ /* 0x001362000c1e1900 */
[----:B------:R-:W-:Y:S05]  /*1040*/  BRA `(.L_x_13) ;  /* 0x0000000000047947 */ /* 0x000fea0003800000 */
.L_x_14:
[----:B------:R-:W2:Y:S02]  /*1050*/  LDC R13, c[0x0][0x680] ;  /* 0x0001a000ff0d7b82 */ /* 0x000ea40000000800 */
.L_x_13:
[----:B------:R-:W-:Y:S02]  /*1060*/  ULDC.64 UR4, c[0x0][0x6a0] ;  /* 0x0001a80000047ab9 */ /* 0x000fe40000000a00 */
[----:B------:R-:W-:-:S04]  /*1070*/  ISETP.NE.U32.AND P1, PT, RZ, UR4, PT ;  /* 0x00000004ff007c0c */ /* 0x000fc8000bf25070 */
[----:B------:R-:W-:-:S13]  /*1080*/  ISETP.NE.AND.EX P1, PT, RZ, UR5, PT, P1 ;  /* 0x00000005ff007c0c */ /* 0x000fda000bf25310 */
[----:B------:R-:W-:Y:S05]  /*1090*/  @!P1 BRA `(.L_x_15) ;  /* 0x00000000001c9947 */ /* 0x000fea0003800000 */
[----:B01----:R-:W0:Y:S02]  /*10a0*/  LDC.64 R8, c[0x0][0x6a0] ;  /* 0x0001a800ff087b82 */ /* 0x003e240000000a00 */
[----:B0-----:R-:W3:Y:S02]  /*10b0*/  LDG.E.64 R8, desc[UR16][R8.64] ;  /* 0x0000001008087981 */ /* 0x001ee4000c1e1b00 */
[----:B---3--:R-:W-:-:S04]  /*10c0*/  ISETP.NE.U32.AND P1, PT, R8, RZ, PT ;  /* 0x000000ff0800720c */ /* 0x008fc80003f25070 */
[----:B------:R-:W-:-:S13]  /*10d0*/  ISETP.NE.AND.EX P1, PT, R9, RZ, PT, P1 ;  /* 0x000000ff0900720c */ /* 0x000fda0003f25310 */
[----:B------:R-:W-:Y:S05]  /*10e0*/  @!P1 BRA `(.L_x_15) ;  /* 0x0000000000089947 */ /* 0x000fea0003800000 */
[----:B------:R0:W5:Y:S01]  /*10f0*/  LD.E R14, desc[UR16][R8.64] ;  /* 0x00000010080e7980 */ /* 0x000162000c101900 */
[----:B------:R-:W-:Y:S05]  /*1100*/  BRA `(.L_x_16) ;  /* 0x0000000000207947 */ /* 0x000fea0003800000 */
.L_x_15:
[----:B------:R-:W-:Y:S02]  /*1110*/  ULDC.64 UR4, c[0x0][0x690] ;  /* 0x0001a40000047ab9 */ /* 0x000fe40000000a00 */
[----:B------:R-:W-:-:S04]  /*1120*/  ISETP.NE.U32.AND P1, PT, RZ, UR4, PT ;  /* 0x00000004ff007c0c */ /* 0x000fc8000bf25070 */
[----:B------:R-:W-:-:S13]  /*1130*/  ISETP.NE.AND.EX P1, PT, RZ, UR5, PT, P1 ;  /* 0x00000005ff007c0c */ /* 0x000fda000bf25310 */
[----:B------:R-:W-:Y:S05]  /*1140*/  @!P1 BRA `(.L_x_17) ;  /* 0x00000000000c9947 */ /* 0x000fea0003800000 */
[----:B------:R-:W3:Y:S02]  /*1150*/  LDC.64 R14, c[0x0][0x690] ;  /* 0x0001a400ff0e7b82 */ /* 0x000ee40000000a00 */
[----:B---3--:R3:W5:Y:S01]  /*1160*/  LDG.E R14, desc[UR16][R14.64] ;  /* 0x000000100e0e7981 */ /* 0x008762000c1e1900 */
[----:B------:R-:W-:Y:S05]  /*1170*/  BRA `(.L_x_16) ;  /* 0x0000000000047947 */ /* 0x000fea0003800000 */
.L_x_17:
[----:B------:R-:W4:Y:S02]  /*1180*/  LDC R14, c[0x0][0x684] ;  /* 0x0001a100ff0e7b82 */ /* 0x000f240000000800 */
.L_x_16:
[----:B------:R-:W-:-:S13]  /*1190*/  LOP3.LUT P1, RZ, R16, 0xff, RZ, 0xc0, !PT ;  /* 0x000000ff10ff7812 */ /* 0x000fda000782c0ff */
[----:B------:R-:W-:Y:S05]  /*11a0*/  @!P1 EXIT ;  /* 0x000000000000994d */ /* 0x000fea0003800000 */
[----:B------:R-:W-:Y:S01]  /*11b0*/  ULDC UR4, c[0x0][0x28c] ;  /* 0x0000a30000047ab9 */ /* 0x000fe20000000800 */
[----:B------:R-:W-:Y:S01]  /*11c0*/  LOP3.LUT R89, R4, 0x1, RZ, 0xfc, !PT ;  /* 0x0000000104597812 */ /* 0x000fe200078efcff */
[----:B------:R-:W-:-:S04]  /*11d0*/  UIADD3 UR4, UR4, 0x7f, URZ ;  /* 0x0000007f04047890 */ /* 0x000fc8000fffe03f */
[----:B------:R-:W-:-:S04]  /*11e0*/  USHF.R.S32.HI UR5, URZ, 0x1f, UR4 ;  /* 0x0000001f3f057899 */ /* 0x000fc80008011404 */
[----:B------:R-:W-:-:S03]  /*11f0*/  ULEA.HI UR5, UR5, UR4, URZ, 0x7 ;  /* 0x0000000405057291 */ /* 0x000fc6000f8f383f */
[----:B------:R-:W-:Y:S01]  /*1200*/  UMOV UR4, URZ ;  /* 0x0000003f00047c82 */ /* 0x000fe20008000000 */
[----:B------:R-:W-:-:S03]  /*1210*/  USHF.R.S32.HI UR8, URZ, 0x7, UR5 ;  /* 0x000000073f087899 */ /* 0x000fc60008011405 */
[----:B------:R-:W-:-:S09]  /*1220*/  UMOV UR5, URZ ;  /* 0x0000003f00057c82 */ /* 0x000fd20008000000 */
.L_x_156:
[----:B------:R-:W-:Y:S01]  /*1230*/  LOP3.LUT R7, R0, 0x80, RZ, 0xc0, !PT ;  /* 0x0000008000077812 */ /* 0x000fe200078ec0ff */
[----:B------:R-:W-:Y:S01]  /*1240*/  UMOV UR6, URZ ;  /* 0x0000003f00067c82 */ /* 0x000fe20008000000 */
[----:B------:R-:W-:Y:S01]  /*1250*/  IMAD.MOV.U32 R162, RZ, RZ, RZ ;  /* 0x000000ffffa27224 */ /* 0x000fe200078e00ff */
[----:B------:R-:W-:Y:S01]  /*1260*/  MOV R108, RZ ;  /* 0x000000ff006c7202 */ /* 0x000fe20000000f00 */
[----:B------:R-:W-:Y:S01]  /*1270*/  IMAD.MOV.U32 R160, RZ, RZ, RZ ;  /* 0x000000ffffa07224 */ /* 0x000fe200078e00ff */
[----:B01----:R-:W-:Y:S01]  /*1280*/  SHF.R.U32.HI R8, RZ, 0x7, R7 ;  /* 0x00000007ff087819 */ /* 0x003fe20000011607 */
[----:B------:R-:W-:Y:S01]  /*1290*/  IMAD.MOV.U32 R158, RZ, RZ, RZ ;  /* 0x000000ffff9e7224 */ /* 0x000fe200078e00ff */
[----:B------:R-:W-:Y:S01]  /*12a0*/  VIMNMX R7, RZ, UR8, PT ;  /* 0x00000008ff077c48 */ /* 0x000fe2000bfe0100 */
[----:B------:R-:W-:Y:S01]  /*12b0*/  IMAD.MOV.U32 R156, RZ, RZ, RZ ;  /* 0x000000ffff9c7224 */ /* 0x000fe200078e00ff */
[----:B------:R-:W-:Y:S01]  /*12c0*/  CS2R R20, SRZ ;  /* 0x0000000000147805 */ /* 0x000fe2000001ff00 */
[----:B------:R-:W-:Y:S01]  /*12d0*/  IMAD.MOV.U32 R154, RZ, RZ, RZ ;  /* 0x000000ffff9a7224 */ /* 0x000fe200078e00ff */
[----:B------:R-:W0:Y:S01]  /*12e0*/  SHFL.IDX PT, R8, R8, RZ, 0x1f ;  /* 0x00001fff08087589 */ /* 0x000e2200000e0000 */
[----:B------:R-:W-:Y:S01]  /*12f0*/  IADD3 R7, -R7, UR8, RZ ;  /* 0x0000000807077c10 */ /* 0x000fe2000fffe1ff */
[----:B------:R-:W-:Y:S01]  /*1300*/  IMAD.MOV.U32 R152, RZ, RZ, RZ ;  /* 0x000000ffff987224 */ /* 0x000fe200078e00ff */
[----:B------:R-:W-:Y:S01]  /*1310*/  CS2R R18, SRZ ;  /* 0x0000000000127805 */ /* 0x000fe2000001ff00 */
[----:B------:R-:W-:Y:S01]  /*1320*/  IMAD.MOV.U32 R150, RZ, RZ, RZ ;  /* 0x000000ffff967224 */ /* 0x000fe200078e00ff */
[----:B------:R-:W-:Y:S01]  /*1330*/  ISETP.GE.AND P1, PT, R7, 0x1, PT ;  /* 0x000000010700780c */ /* 0x000fe20003f26270 */
[----:B------:R-:W-:Y:S01]  /*1340*/  IMAD.MOV.U32 R148, RZ, RZ, RZ ;  /* 0x000000ffff947224 */ /* 0x000fe200078e00ff */
[----:B------:R-:W-:Y:S01]  /*1350*/  CS2R R16, SRZ ;  /* 0x0000000000107805 */ /* 0x000fe2000001ff00 */
[----:B------:R-:W-:Y:S01]  /*1360*/  IMAD.MOV.U32 R146, RZ, RZ, RZ ;  /* 0x000000ffff927224 */ /* 0x000fe200078e00ff */
[----:B------:R-:W-:Y:S01]  /*1370*/  CS2R R24, SRZ ;  /* 0x0000000000187805 */ /* 0x000fe2000001ff00 */
[----:B------:R-:W-:Y:S01]  /*1380*/  IMAD.MOV.U32 R144, RZ, RZ, RZ ;  /* 0x000000ffff907224 */ /* 0x000fe200078e00ff */
[----:B------:R-:W-:Y:S01]  /*1390*/  CS2R R26, SRZ ;  /* 0x00000000001a7805 */ /* 0x000fe2000001ff00 */
[----:B------:R-:W-:Y:S01]  /*13a0*/  IMAD.MOV.U32 R142, RZ, RZ, RZ ;  /* 0x000000ffff8e7224 */ /* 0x000fe200078e00ff */
[----:B-----5:R-:W-:Y:S01]  /*13b0*/  CS2R R28, SRZ ;  /* 0x00000000001c7805 */ /* 0x020fe2000001ff00 */
[----:B------:R-:W-:Y:S01]  /*13c0*/  IMAD.MOV.U32 R140, RZ, RZ, RZ ;  /* 0x000000ffff8c7224 */ /* 0x000fe200078e00ff */
[----:B------:R-:W-:Y:S01]  /*13d0*/  CS2R R30, SRZ ;  /* 0x00000000001e7805 */ /* 0x000fe2000001ff00 */
[----:B------:R-:W-:Y:S01]  /*13e0*/  IMAD.MOV.U32 R138, RZ, RZ, RZ ;  /* 0x000000ffff8a7224 */ /* 0x000fe200078e00ff */
[----:B------:R-:W-:Y:S01]  /*13f0*/  CS2R R32, SRZ ;  /* 0x0000000000207805 */ /* 0x000fe2000001ff00 */
[----:B------:R-:W-:Y:S01]  /*1400*/  IMAD.MOV.U32 R136, RZ, RZ, RZ ;  /* 0x000000ffff887224 */ /* 0x000fe200078e00ff */
[----:B------:R-:W-:Y:S01]  /*1410*/  CS2R R34, SRZ ;  /* 0x0000000000227805 */ /* 0x000fe2000001ff00 */
[----:B------:R-:W-:Y:S01]  /*1420*/  IMAD.MOV.U32 R134, RZ, RZ, RZ ;  /* 0x000000ffff867224 */ /* 0x000fe200078e00ff */
[----:B--2---:R-:W-:Y:S01]  /*1430*/  CS2R R36, SRZ ;  /* 0x0000000000247805 */ /* 0x004fe2000001ff00 */
[----:B------:R-:W-:Y:S01]  /*1440*/  IMAD.MOV.U32 R132, RZ, RZ, RZ ;  /* 0x000000ffff847224 */ /* 0x000fe200078e00ff */
[----:B------:R-:W-:-:S02]  /*1450*/  CS2R R38, SRZ ;  /* 0x0000000000267805 */ /* 0x000fc4000001ff00 */
[----:B0-----:R-:W-:Y:S01]  /*1460*/  R2UR UR7, R8 ;  /* 0x00000000080772ca */ /* 0x001fe200000e0000 */
[----:B------:R-:W-:Y:S01]  /*1470*/  IMAD.MOV.U32 R130, RZ, RZ, RZ ;  /* 0x000000ffff827224 */ /* 0x000fe200078e00ff */
[----:B------:R-:W-:Y:S01]  /*1480*/  CS2R R40, SRZ ;  /* 0x0000000000287805 */ /* 0x000fe2000001ff00 */
        /* <DEDUP_REMOVED lines=46> */
[----:B------:R-:W-:-:S02]  /*1770*/  IMAD.MOV.U32 R170, RZ, RZ, RZ ;  /* 0x000000ffffaa7224 */ /* 0x000fc400078e00ff */
[----:B------:R-:W-:Y:S02]  /*1780*/  IMAD.MOV.U32 R168, RZ, RZ, RZ ;  /* 0x000000ffffa87224 */ /* 0x000fe400078e00ff */
[----:B------:R-:W-:Y:S02]  /*1790*/  IMAD.MOV.U32 R174, RZ, RZ, RZ ;  /* 0x000000ffffae7224 */ /* 0x000fe400078e00ff */
[----:B------:R-:W-:Y:S02]  /*17a0*/  IMAD.MOV.U32 R172, RZ, RZ, RZ ;  /* 0x000000ffffac7224 */ /* 0x000fe400078e00ff */
[----:B------:R-:W-:Y:S02]  /*17b0*/  IMAD.MOV.U32 R178, RZ, RZ, RZ ;  /* 0x000000ffffb27224 */ /* 0x000fe400078e00ff */
[----:B------:R-:W-:Y:S02]  /*17c0*/  IMAD.MOV.U32 R176, RZ, RZ, RZ ;  /* 0x000000ffffb07224 */ /* 0x000fe400078e00ff */
        /* <DEDUP_REMOVED lines=10> */
[----:B------:R-:W-:Y:S01]  /*1870*/  IMAD.MOV.U32 R196, RZ, RZ, RZ ;  /* 0x000000ffffc47224 */ /* 0x000fe200078e00ff */
[----:B------:R-:W-:Y:S06]  /*1880*/  @!P1 BRA `(.L_x_18) ;  /* 0x0000000800749947 */ /* 0x000fec0003800000 */
[----:B------:R-:W0:Y:S01]  /*1890*/  S2UR UR10, SR_CgaCtaId ;  /* 0x00000000000a79c3 */ /* 0x000e220000008800 */
[----:B------:R-:W-:Y:S01]  /*18a0*/  ULEA.HI UR6, UR7, UR7, URZ, 0x1 ;  /* 0x0000000707067291 */ /* 0x000fe2000f8f083f */
[----:B------:R-:W-:Y:S01]  /*18b0*/  IMAD.MOV.U32 R162, RZ, RZ, RZ ;  /* 0x000000ffffa27224 */ /* 0x000fe200078e00ff */
[----:B------:R-:W-:Y:S01]  /*18c0*/  UMOV UR9, 0x400 ;  /* 0x0000040000097882 */ /* 0x000fe20000000000 */
[----:B------:R-:W-:Y:S01]  /*18d0*/  IMAD.U32 R23, RZ, RZ, UR4 ;  /* 0x00000004ff177e24 */ /* 0x000fe2000f8e00ff */
[----:B------:R-:W-:Y:S01]  /*18e0*/  ULOP3.LUT UR6, UR6, 0xffffe, URZ, 0xc0, !UPT ;  /* 0x000ffffe06067892 */ /* 0x000fe2000f8ec03f */
[----:B------:R-:W-:Y:S01]  /*18f0*/  IMAD.U32 R8, RZ, RZ, UR5 ;  /* 0x00000005ff087e24 */ /* 0x000fe2000f8e00ff */
[----:B------:R-:W-:Y:S02]  /*1900*/  UPLOP3.LUT UP0, UPT, UPT, UPT, UPT, 0x40, 0x0 ;  /* 0x000000000000789c */ /* 0x000fe40003f0e870 */
[----:B------:R-:W-:Y:S01]  /*1910*/  UIADD3 UR6, UR7, -UR6, URZ ;  /* 0x8000000607067290 */ /* 0x000fe2000fffe03f */
[----:B------:R-:W-:Y:S01]  /*1920*/  ULDC UR19, c[0x0][0x644] ;  /* 0x0001910000137ab9 */ /* 0x000fe20000000800 */
[----:B0-----:R-:W-:-:S03]  /*1930*/  ULEA UR9, UR10, UR9, 0x18 ;  /* 0x000000090a097291 */ /* 0x001fc6000f8ec03f */
[----:B------:R-:W-:Y:S01]  /*1940*/  UMOV UR10, UR5 ;  /* 0x00000005000a7c82 */ /* 0x000fe20008000000 */
[----:B------:R-:W-:-:S04]  /*1950*/  ULEA UR6, UR6, UR9, 0xc ;  /* 0x0000000906067291 */ /* 0x000fc8000f8e603f */
[----:B------:R-:W-:-:S04]  /*1960*/  UIADD3 UR6, UR6, 0x180, URZ ;  /* 0x0000018006067890 */ /* 0x000fc8000fffe03f */
[----:B------:R-:W-:-:S03]  /*1970*/  USHF.R.U32.HI UR7, URZ, 0x4, UR6 ;  /* 0x000000043f077899 */ /* 0x000fc60008011606 */
[----:B------:R-:W-:Y:S01]  /*1980*/  UMOV UR6, URZ ;  /* 0x0000003f00067c82 */ /* 0x000fe20008000000 */
[----:B------:R-:W-:-:S03]  /*1990*/  ULOP3.LUT UR9, UR7, 0x3fff, URZ, 0xc0, !UPT ;  /* 0x00003fff07097892 */ /* 0x000fc6000f8ec03f */
[----:B------:R-:W-:-:S09]  /*19a0*/  UMOV UR7, URZ ;  /* 0x0000003f00077c82 */ /* 0x000fd20008000000 */
.L_x_26:
[----:B------:R-:W-:-:S13]  /*19b0*/  ISETP.NE.AND P2, PT, R89, 0x3, PT ;  /* 0x000000035900780c */ /* 0x000fda0003f45270 */
[----:B01----:R-:W-:Y:S05]  /*19c0*/  @!P2 BRA `(.L_x_19) ;  /* 0x000000000004a947 */ /* 0x003fea0003800000 */
[----:B------:R-:W-:Y:S01]  /*19d0*/  BPT.TRAP 0x1 ;  /* 0x000000040000795c */ /* 0x000fe20000300000 */
.L_x_19:
[----:B------:R-:W0:Y:S01]  /*19e0*/  S2UR UR12, SR_CgaCtaId ;  /* 0x00000000000c79c3 */ /* 0x000e220000008800 */
[----:B------:R-:W-:Y:S01]  /*19f0*/  UMOV UR11, 0x400 ;  /* 0x00000400000b7882 */ /* 0x000fe20000000000 */
[----:B---3--:R-:W-:Y:S01]  /*1a00*/  SHF.L.U32 R15, R23, 0x1f, RZ ;  /* 0x0000001f170f7819 */ /* 0x008fe200000006ff */
[----:B0-----:R-:W-:-:S04]  /*1a10*/  ULEA UR18, UR12, UR11, 0x18 ;  /* 0x0000000b0c127291 */ /* 0x001fc8000f8ec03f */
[----:B------:R-:W-:-:S09]  /*1a20*/  ULEA UR11, UR10, UR18, 0x3 ;  /* 0x000000120a0b7291 */ /* 0x000fd2000f8e183f */
[----:B------:R0:W1:Y:S01]  /*1a30*/  SYNCS.PHASECHK.TRANS64.TRYWAIT P1, [UR11], R15 ;  /* 0x0000000fff0075a7 */ /* 0x000062000802014b */
[----:B------:R-:W-:Y:S05]  /*1a40*/  @!P2 BRA `(.L_x_20) ;  /* 0x000000000004a947 */ /* 0x000fea0003800000 */
[----:B------:R-:W-:Y:S01]  /*1a50*/  BPT.TRAP 0x1 ;  /* 0x000000040000795c */ /* 0x000fe20000300000 */
.L_x_20:
[C---:B------:R-:W-:Y:S02]  /*1a60*/  IMAD.SHL.U32 R9, R0.reuse, 0x40, RZ ;  /* 0x0000004000097824 */ /* 0x040fe400078e00ff */
[C---:B------:R-:W-:Y:S02]  /*1a70*/  IMAD.SHL.U32 R202, R0.reuse, 0x400, RZ ;  /* 0x0000040000ca7824 */ /* 0x040fe400078e00ff */
[----:B------:R-:W-:Y:S01]  /*1a80*/  IMAD.SHL.U32 R204, R0, 0x20, RZ ;  /* 0x0000002000cc7824 */ /* 0x000fe200078e00ff */
[----:B------:R-:W-:-:S04]  /*1a90*/  LOP3.LUT R9, R9, 0x3800, RZ, 0xc0, !PT ;  /* 0x0000380009097812 */ /* 0x000fc800078ec0ff */
[----:B------:R-:W-:Y:S01]  /*1aa0*/  LOP3.LUT R9, R9, 0x400, R202, 0xf8, !PT ;  /* 0x0000040009097812 */ /* 0x000fe200078ef8ca */
[----:B------:R-:W-:-:S03]  /*1ab0*/  IMAD.SHL.U32 R202, R0, 0x10, RZ ;  /* 0x0000001000ca7824 */ /* 0x000fc600078e00ff */
[----:B------:R-:W-:-:S04]  /*1ac0*/  LOP3.LUT R9, R9, 0x380, R204, 0xf8, !PT ;  /* 0x0000038009097812 */ /* 0x000fc800078ef8cc */
[----:B------:R-:W-:Y:S01]  /*1ad0*/  LOP3.LUT R9, R9, 0x20, R202, 0xf8, !PT ;  /* 0x0000002009097812 */ /* 0x000fe200078ef8ca */
[----:B------:R-:W-:-:S03]  /*1ae0*/  IMAD.U32 R202, RZ, RZ, UR10 ;  /* 0x0000000affca7e24 */ /* 0x000fc6000f8e00ff */
[----:B------:R-:W-:-:S05]  /*1af0*/  SHF.R.U32.HI R9, RZ, 0x3, R9 ;  /* 0x00000003ff097819 */ /* 0x000fca0000011609 */
[----:B------:R-:W-:Y:S01]  /*1b00*/  IMAD R9, R202, 0x800, R9 ;  /* 0x00000800ca097824 */ /* 0x000fe200078e0209 */
[----:B-1----:R-:W-:Y:S06]  /*1b10*/  @P1 BRA `(.L_x_21) ;  /* 0x0000000000081947 */ /* 0x002fec0003800000 */
[----:B------:R-:W1:Y:S02]  /*1b20*/  SYNCS.PHASECHK.TRANS64.TRYWAIT P1, [UR11], R15 ;  /* 0x0000000fff0075a7 */ /* 0x000e64000802014b */
[----:B-1----:R-:W-:Y:S05]  /*1b30*/  @!P1 BRA `(.L_x_22) ;  /* 0x0000007800709947 */ /* 0x002fea0003800000 */
.L_x_21:
[----:B------:R-:W-:Y:S01]  /*1b40*/  LDS R91, [R9+UR18+0x30180] ;  /* 0x03018012095b7984 */ /* 0x000fe20008000800 */
[----:B------:R-:W-:Y:S02]  /*1b50*/  UIADD3 UR11, UR18, 0x10180, URZ ;  /* 0x00010180120b7890 */ /* 0x000fe4000fffe03f */
[----:B------:R-:W-:Y:S01]  /*1b60*/  USEL UR7, UR7, URZ, !UP0 ;  /* 0x0000003f07077287 */ /* 0x000fe2000c000000 */
[----:B-1----:R-:W1:Y:S01]  /*1b70*/  LDS R202, [R9+UR18+0x30188] ;  /* 0x0301881209ca7984 */ /* 0x002e620008000800 */
[----:B------:R-:W-:Y:S02]  /*1b80*/  USHF.R.U32.HI UR11, URZ, 0x4, UR11 ;  /* 0x000000043f0b7899 */ /* 0x000fe4000801160b */
[----:B------:R-:W-:Y:S02]  /*1b90*/  ULOP3.LUT UR12, UR9, 0x10000, URZ, 0xfc, !UPT ;  /* 0x00010000090c7892 */ /* 0x000fe4000f8efc3f */
[----:B------:R-:W-:Y:S02]  /*1ba0*/  ULOP3.LUT UR11, UR11, 0x3fff, URZ, 0xc0, !UPT ;  /* 0x00003fff0b0b7892 */ /* 0x000fe4000f8ec03f */
[----:B------:R-:W-:-:S02]  /*1bb0*/  UISETP.NE.U32.AND UP0, UPT, UR7, URZ, UPT ;  /* 0x0000003f0700728c */ /* 0x000fc4000bf05070 */
[----:B------:R-:W-:Y:S02]  /*1bc0*/  ULOP3.LUT UR11, UR11, 0x10000, URZ, 0xfc, !UPT ;  /* 0x000100000b0b7892 */ /* 0x000fe4000f8efc3f */
[----:B------:R-:W-:Y:S02]  /*1bd0*/  ULEA UR12, UR10, UR12, 0x9 ;  /* 0x0000000c0a0c7291 */ /* 0x000fe4000f8e483f */
[----:B------:R-:W-:Y:S01]  /*1be0*/  ULEA UR14, UR10, UR11, 0xa ;  /* 0x0000000b0a0e7291 */ /* 0x000fe2000f8e503f */
[----:B------:R-:W-:Y:S01]  /*1bf0*/  UMOV UR13, 0x80000020 ;  /* 0x80000020000d7882 */ /* 0x000fe20000000000 */
[----:B------:R-:W-:Y:S01]  /*1c00*/  UMOV UR15, 0x40000040 ;  /* 0x40000040000f7882 */ /* 0x000fe20000000000 */
[----:B------:R-:W-:Y:S01]  /*1c10*/  UIADD3 UR6, UR6, 0x2, URZ ;  /* 0x0000000206067890 */ /* 0x000fe2000fffe03f */
[----:B-1----:R-:W-:-:S06]  /*1c20*/  WARPGROUP.ARRIVE ;  /* 0x00000000000079c5 */ /* 0x002fcc0000000000 */
[----:B------:R-:W-:Y:S01]  /*1c30*/  QGMMA.SP.64x128x64.F32.E4M3.E4M3 R24, gdesc[UR12], R24, UP0, R91 ;  /* 0x05e05b000c1879f3 */ /* 0x000fe2000bf00a18 */
[----:B------:R-:W-:Y:S02]  /*1c40*/  UIADD3 UR12, UR12, 0x2, URZ ;  /* 0x000000020c0c7890 */ /* 0x000fe4000fffe03f */
[----:B------:R-:W-:Y:S01]  /*1c50*/  UIADD3 UR14, UR14, 0x4, URZ ;  /* 0x000000040e0e7890 */ /* 0x000fe2000fffe03f */
[----:B------:R-:W-:Y:S01]  /*1c60*/  UMOV UR13, 0x80000020 ;  /* 0x80000020000d7882 */ /* 0x000fe20000000000 */
[----:B------:R-:W-:Y:S01]  /*1c70*/  UMOV UR15, 0x40000040 ;  /* 0x40000040000f7882 */ /* 0x000fe20000000000 */
[----:B------:R-:W-:-:S04]  /*1c80*/  UISETP.NE.AND UP0, UPT, UR6, UR19, UPT ;  /* 0x000000130600728c */ /* 0x000fc8000bf05270 */
[----:B------:R-:W-:-:S04]  /*1c90*/  USEL UR7, URZ, 0x1, UP0 ;  /* 0x000000013f077887 */ /* 0x000fc80008000000 */
[----:B------:R-:W-:-:S06]  /*1ca0*/  UISETP.NE.AND UP0, UPT, UR7, URZ, UPT ;  /* 0x0000003f0700728c */ /* 0x000fcc000bf05270 */
[----:B------:R-:W-:Y:S01]  /*1cb0*/  PLOP3.LUT P1, PT, PT, PT, UP0, 0x80, 0x0 ;  /* 0x000000000000781c */ /* 0x000fe20003f2f008 */
[----:B------:R-:W-:Y:S03]  /*1cc0*/  QGMMA.SP.64x128x64.F32.E4M3.E4M3 R24, gdesc[UR12], R24, R202, gsb0 ;  /* 0x05e0ca000c1879f3 */ /* 0x000fe60008000a18 */
[----:B------:R-:W-:-:S09]  /*1cd0*/  WARPGROUP.DEPBAR.LE gsb0, 0x0 ;  /* 0x00008000000079c5 */ /* 0x000fd20000010000 */
[----:B------:R-:W-:Y:S05]  /*1ce0*/  @!P1 BRA `(.L_x_23) ;  /* 0x0000000400089947 */ /* 0x000fea0003800000 */
[----:B------:R-:W-:Y:S01]  /*1cf0*/  FADD R19, R24, R19 ;  /* 0x0000001318137221 */ /* 0x000fe20000000000 */
[----:B------:R-:W-:-:S01]  /*1d00*/  FADD R196, R25, R196 ;  /* 0x000000c419c47221 */ /* 0x000fc20000000000 */
        /* <DEDUP_REMOVED lines=62> */
[----:B------:R-:W-:-:S02]  /*20f0*/  WARPGROUP.DEPBAR.LE gsb0, 0x0 ;  /* 0x00008000000079c5 */ /* 0x000fc40000010000 */
[----:B------:R-:W-:-:S05]  /*2100*/  UMOV UR6, URZ ;  /* 0x0000003f00067c82 */ /* 0x000fca0008000000 */
.L_x_23:
[----:B------:R-:W-:Y:S05]  /*2110*/  @!P2 BRA `(.L_x_24) ;  /* 0x000000000004a947 */ /* 0x000fea0003800000 */
[----:B------:R-:W-:Y:S01]  /*2120*/  BPT.TRAP 0x1 ;  /* 0x000000040000795c */ /* 0x000fe20000300000 */
.L_x_24:
[----:B------:R-:W-:Y:S02]  /*2130*/  @P0 LEA R9, R8, UR18, 0x3 ;  /* 0x0000001208090c11 */ /* 0x000fe4000f8e18ff */
[----:B------:R-:W-:-:S03]  /*2140*/  ISETP.GT.U32.AND P1, PT, R4, 0x1, PT ;  /* 0x000000010400780c */ /* 0x000fc60003f24070 */
[----:B------:R-:W-:-:S05]  /*2150*/  @P0 VIADD R202, R9, 0x40 ;  /* 0x0000004009ca0836 */ /* 0x000fca0000000000 */
[----:B------:R-:W-:-:S04]  /*2160*/  @P0 PRMT R202, R5, 0x654, R202 ;  /* 0x0000065405ca0816 */ /* 0x000fc800000000ca */
[----:B------:R1:W-:Y:S01]  /*2170*/  @P0 SYNCS.ARRIVE.TRANS64.RED.A1T0 RZ, [R202+URZ], RZ ;  /* 0x000000ffcaff09a7 */ /* 0x0003e2000810043f */
[----:B------:R-:W-:Y:S05]  /*2180*/  @P1 BRA `(.L_x_25) ;  /* 0x0000000000041947 */ /* 0x000fea0003800000 */
[----:B------:R-:W-:Y:S01]  /*2190*/  BPT.TRAP 0x1 ;  /* 0x000000040000795c */ /* 0x000fe20000300000 */
.L_x_25:
[----:B------:R-:W-:Y:S01]  /*21a0*/  UIADD3 UR10, UR10, 0x1, URZ ;  /* 0x000000010a0a7890 */ /* 0x000fe2000fffe03f */
[C---:B------:R-:W-:Y:S01]  /*21b0*/  ISETP.GT.AND P2, PT, R7.reuse, 0x1, PT ;  /* 0x000000010700780c */ /* 0x040fe20003f44270 */
[----:B------:R-:W-:Y:S02]  /*21c0*/  VIADD R8, R8, 0x1 ;  /* 0x0000000108087836 */ /* 0x000fe40000000000 */
[----:B------:R-:W-:Y:S01]  /*21d0*/  UISETP.NE.AND UP1, UPT, UR10, 0x8, UPT ;  /* 0x000000080a00788c */ /* 0x000fe2000bf25270 */
[----:B------:R-:W-:Y:S02]  /*21e0*/  VIADD R7, R7, 0xffffffff ;  /* 0xffffffff07077836 */ /* 0x000fe40000000000 */
[C---:B------:R-:W-:Y:S01]  /*21f0*/  ISETP.NE.AND P1, PT, R8.reuse, 0x8, PT ;  /* 0x000000080800780c */ /* 0x040fe20003f25270 */
[----:B------:R-:W-:Y:S02]  /*2200*/  USEL UR7, URZ, 0x1, UP1 ;  /* 0x000000013f077887 */ /* 0x000fe40008800000 */
[----:B------:R-:W-:Y:S01]  /*2210*/  USEL UR10, UR10, URZ, UP1 ;  /* 0x0000003f0a0a7287 */ /* 0x000fe20008800000 */
[----:B------:R-:W-:-:S03]  /*2220*/  SEL R8, R8, RZ, P1 ;  /* 0x000000ff08087207 */ /* 0x000fc60000800000 */
[----:B------:R-:W-:Y:S01]  /*2230*/  LOP3.LUT R23, R23, UR7, RZ, 0x3c, !PT ;  /* 0x0000000717177c12 */ /* 0x000fe2000f8e3cff */
[----:B------:R-:W-:Y:S01]  /*2240*/  UMOV UR7, 0x1 ;  /* 0x0000000100077882 */ /* 0x000fe20000000000 */
[----:B------:R-:W-:Y:S06]  /*2250*/  @P2 BRA `(.L_x_26) ;  /* 0xfffffff400d42947 */ /* 0x000fec000383ffff */
.L_x_18:
[----:B------:R-:W2:Y:S01]  /*2260*/  LDC R91, c[0x0][0x288] ;  /* 0x0000a200ff5b7b82 */ /* 0x000ea20000000800 */
[----:B------:R-:W-:Y:S01]  /*2270*/  LOP3.LUT R7, R0, 0x60, RZ, 0xc0, !PT ;  /* 0x0000006000077812 */ /* 0x000fe200078ec0ff */
[----:B------:R-:W-:Y:S01]  /*2280*/  IMAD.SHL.U32 R204, R12, 0x80, RZ ;  /* 0x000000800ccc7824 */ /* 0x000fe200078e00ff */
[----:B------:R-:W-:Y:S01]  /*2290*/  SHF.R.U32.HI R8, RZ, 0x2, R0 ;  /* 0x00000002ff087819 */ /* 0x000fe20000011600 */
[----:B------:R-:W-:Y:S01]  /*22a0*/  UIADD3 UR5, UR8, UR5, URZ ;  /* 0x0000000508057290 */ /* 0x000fe2000fffe03f */
[----:B------:R-:W-:Y:S01]  /*22b0*/  SHF.R.U32.HI R7, RZ, 0x5, R7 ;  /* 0x00000005ff077819 */ /* 0x000fe20000011607 */
[----:B------:R-:W-:Y:S01]  /*22c0*/  UISETP.NE.AND UP0, UPT, UR6, URZ, UPT ;  /* 0x0000003f0600728c */ /* 0x000fe2000bf05270 */
[----:B------:R-:W-:Y:S01]  /*22d0*/  LOP3.LUT R8, R8, 0x7, RZ, 0xc0, !PT ;  /* 0x0000000708087812 */ /* 0x000fe200078ec0ff */
[----:B------:R-:W-:Y:S01]  /*22e0*/  ULDC UR7, c[0x0][0x284] ;  /* 0x0000a10000077ab9 */ /* 0x000fe20000000800 */
[----:B------:R-:W-:Y:S01]  /*22f0*/  LOP3.LUT R9, R10, 0x1, RZ, 0xc0, !PT ;  /* 0x000000010a097812 */ /* 0x000fe200078ec0ff */
[C---:B0--3--:R-:W-:Y:S01]  /*2300*/  IMAD.SHL.U32 R15, R7.reuse, 0x10, RZ ;  /* 0x00000010070f7824 */ /* 0x049fe200078e00ff */
[----:B------:R-:W-:Y:S01]  /*2310*/  USHF.R.U32.HI UR6, URZ, 0x3, UR5 ;  /* 0x000000033f067899 */ /* 0x000fe20008011605 */
[----:B-1----:R-:W-:Y:S01]  /*2320*/  IMAD R202, R7, -0x10, -R8 ;  /* 0xfffffff007ca7824 */ /* 0x002fe200078e0a08 */
[----:B------:R-:W-:Y:S01]  /*2330*/  SHF.R.U32.HI R7, RZ, 0x1, R0 ;  /* 0x00000001ff077819 */ /* 0x000fe20000011600 */
[----:B------:R-:W-:Y:S01]  /*2340*/  ULDC.64 UR10, c[0x0][0x6d0] ;  /* 0x0001b400000a7ab9 */ /* 0x000fe20000000a00 */
[----:B------:R-:W-:Y:S01]  /*2350*/  LOP3.LUT R8, R15, 0xfffffff0, R8, 0xe2, !PT ;  /* 0xfffffff00f087812 */ /* 0x000fe200078ee208 */
[----:B------:R-:W-:Y:S01]  /*2360*/  IMAD R9, R9, -0x40, R202 ;  /* 0xffffffc009097824 */ /* 0x000fe200078e02ca */
[----:B------:R-:W-:Y:S01]  /*2370*/  ULOP3.LUT UR6, UR6, 0x1, URZ, 0xc0, !UPT ;  /* 0x0000000106067892 */ /* 0x000fe2000f8ec03f */
[----:B------:R-:W-:Y:S01]  /*2380*/  IMAD.SHL.U32 R202, R6, 0x80, RZ ;  /* 0x0000008006ca7824 */ /* 0x000fe200078e00ff */
[----:B------:R-:W-:Y:S01]  /*2390*/  LOP3.LUT R7, R8, 0x40, R7, 0xf8, !PT ;  /* 0x0000004008077812 */ /* 0x000fe200078ef807 */
[----:B------:R-:W-:Y:S01]  /*23a0*/  IMAD.MOV.U32 R93, RZ, RZ, R17 ;  /* 0x000000ffff5d7224 */ /* 0x000fe200078e0011 */
[----:B------:R-:W-:Y:S01]  /*23b0*/  UISETP.NE.U32.AND UP1, UPT, UR6, 0x1, UPT ;  /* 0x000000010600788c */ /* 0x000fe2000bf25070 */
[----:B------:R-:W-:-:S02]  /*23c0*/  SHF.R.S32.HI R23, RZ, 0x1f, R11 ;  /* 0x0000001fff177819 */ /* 0x000fc4000001140b */
[----:B--2---:R-:W-:Y:S01]  /*23d0*/  ISETP.GE.AND P1, PT, R204, R91, PT ;  /* 0x0000005bcc00720c */ /* 0x004fe20003f26270 */
[----:B------:R-:W-:Y:S01]  /*23e0*/  UISETP.GT.U32.AND UP1, UPT, UR8, 0x7, !UP1 ;  /* 0x000000070800788c */ /* 0x000fe2000cf24070 */
[C---:B------:R-:W-:Y:S01]  /*23f0*/  IADD3 R15, -R202.reuse, UR7, R9 ;  /* 0x00000007ca0f7c10 */ /* 0x040fe2000fffe109 */
[----:B------:R-:W-:Y:S01]  /*2400*/  IMAD R206, R23, UR10, RZ ;  /* 0x0000000a17ce7c24 */ /* 0x000fe2000f8e02ff */
[----:B------:R-:W-:Y:S01]  /*2410*/  ISETP.GE.OR P1, PT, R202, UR7, P1 ;  /* 0x00000007ca007c0c */ /* 0x000fe20008f26670 */
[----:B------:R-:W-:Y:S01]  /*2420*/  USEL UR7, URZ, 0x1, !UP0 ;  /* 0x000000013f077887 */ /* 0x000fe2000c000000 */
[----:B------:R-:W-:Y:S01]  /*2430*/  LOP3.LUT R6, R7, R202, RZ, 0xfc, !PT ;  /* 0x000000ca07067212 */ /* 0x000fe200078efcff */
[----:B------:R-:W-:Y:S01]  /*2440*/  UISETP.GT.U32.AND UP0, UPT, UR5, 0x7, UPT ;  /* 0x000000070500788c */ /* 0x000fe2000bf04070 */
[----:B------:R-:W-:Y:S01]  /*2450*/  LOP3.LUT R8, R0, 0x3, RZ, 0xc0, !PT ;  /* 0x0000000300087812 */ /* 0x000fe200078ec0ff */
[----:B------:R-:W-:Y:S01]  /*2460*/  USEL UR6, URZ, 0x1, !UP1 ;  /* 0x000000013f067887 */ /* 0x000fe2000c800000 */
[----:B------:R-:W-:Y:S01]  /*2470*/  SHF.R.S32.HI R7, RZ, 0x1f, R6 ;  /* 0x0000001fff077819 */ /* 0x000fe20000011406 */
[----:B------:R-:W-:Y:S01]  /*2480*/  UISETP.LT.U32.AND UP0, UPT, UR8, 0x8, UP0 ;  /* 0x000000080800788c */ /* 0x000fe20008701070 */
[----:B------:R-:W-:Y:S01]  /*2490*/  ISETP.NE.AND P2, PT, RZ, UR7, PT ;  /* 0x00000007ff007c0c */ /* 0x000fe2000bf45270 */
[----:B------:R-:W-:Y:S01]  /*24a0*/  IMAD R91, R8, -0x2, R91 ;  /* 0xfffffffe085b7824 */ /* 0x000fe200078e025b */
[----:B------:R-:W-:Y:S01]  /*24b0*/  ULOP3.LUT UR5, UR5, 0x7, URZ, 0xc0, !UPT ;  /* 0x0000000705057892 */ /* 0x000fe2000f8ec03f */
[C---:B------:R-:W-:Y:S01]  /*24c0*/  IMAD R95, R11.reuse, UR11, R206 ;  /* 0x0000000b0b5f7c24 */ /* 0x040fe2000f8e02ce */
[----:B------:R-:W-:Y:S01]  /*24d0*/  USEL UR9, URZ, 0x1, !UP0 ;  /* 0x000000013f097887 */ /* 0x000fe2000c000000 */
[----:B------:R-:W-:-:S03]  /*24e0*/  IMAD.WIDE.U32 R8, R11, UR10, R6 ;  /* 0x0000000a0b087c25 */ /* 0x000fc6000f8e0006 */
[----:B------:R-:W-:Y:S01]  /*24f0*/  ULOP3.LUT UR4, UR6, UR4, UR9, 0x96, !UPT ;  /* 0x0000000406047292 */ /* 0x000fe2000f8e9609 */
[----:B------:R-:W-:-:S04]  /*2500*/  IMAD.IADD R17, R9, 0x1, R95 ;  /* 0x0000000109117824 */ /* 0x000fc800078e025f */
[----:B------:R-:W-:Y:S07]  /*2510*/  @!P2 BRA `(.L_x_27) ;  /* 0x000000040004a947 */ /* 0x000fee0003800000 */
[----:B------:R-:W-:Y:S01]  /*2520*/  FADD R19, R24, R19 ;  /* 0x0000001318137221 */ /* 0x000fe20000000000 */
        /* <DEDUP_REMOVED lines=63> */
[----:B------:R-:W-:-:S06]  /*2920*/  WARPGROUP.DEPBAR.LE gsb0, 0x0 ;  /* 0x00008000000079c5 */ /* 0x000fcc0000010000 */
.L_x_27:
[----:B------:R-:W-:Y:S02]  /*2930*/  WARPGROUP.DEPBAR.LE gsb0, 0x0 ;  /* 0x00008000000079c5 */ /* 0x000fe40000010000 */
[----:B------:R-:W-:Y:S02]  /*2940*/  IMAD.MOV.U32 R24, RZ, RZ, R8 ;  /* 0x000000ffff187224 */ /* 0x000fe400078e0008 */
[----:B------:R-:W-:Y:S02]  /*2950*/  IMAD.MOV.U32 R25, RZ, RZ, R17 ;  /* 0x000000ffff197224 */ /* 0x000fe400078e0011 */
[----:B------:R-:W-:Y:S02]  /*2960*/  IMAD.IADD R9, R91, 0x1, -R204 ;  /* 0x000000015b097824 */ /* 0x000fe400078e0acc */
[----:B------:R-:W-:Y:S01]  /*2970*/  IMAD.MOV.U32 R8, RZ, RZ, -0x1 ;  /* 0xffffffffff087424 */ /* 0x000fe200078e00ff */
[----:B------:R-:W-:Y:S06]  /*2980*/  @P1 BRA `(.L_x_28) ;  /* 0x0000004800f81947 */ /* 0x000fec0003800000 */
[----:B------:R-:W0:Y:S01]  /*2990*/  LDC.64 R26, c[0x0][0x6c8] ;  /* 0x0001b200ff1a7b82 */ /* 0x000e220000000a00 */
[----:B----45:R-:W-:Y:S01]  /*29a0*/  FSETP.NEU.AND P2, PT, R14, RZ, PT ;  /* 0x000000ff0e00720b */ /* 0x030fe20003f4d000 */
[----:B------:R-:W-:Y:S01]  /*29b0*/  IMAD.WIDE R28, R12, 0x80, RZ ;  /* 0x000000800c1c7825 */ /* 0x000fe200078e02ff */
[----:B------:R-:W-:Y:S01]  /*29c0*/  ISETP.GT.AND P1, PT, R9, RZ, PT ;  /* 0x000000ff0900720c */ /* 0x000fe20003f24270 */
[----:B------:R-:W-:Y:S02]  /*29d0*/  BSSY B0, `(.L_x_28) ;  /* 0x00004b9000007945 */ /* 0x000fe40003800000 */
[----:B------:R-:W-:Y:S01]  /*29e0*/  IMAD.SHL.U32 R17, R0, 0x2, RZ ;  /* 0x0000000200117824 */ /* 0x000fe200078e00ff */
[----:B------:R-:W-:-:S04]  /*29f0*/  ISETP.GT.AND P5, PT, R15, RZ, P1 ;  /* 0x000000ff0f00720c */ /* 0x000fc80000fa4270 */
[----:B------:R-:W-:Y:S01]  /*2a00*/  LOP3.LUT R39, R28, 0x6, R17, 0xf8, !PT ;  /* 0x000000061c277812 */ /* 0x000fe200078ef811 */
[----:B0-----:R-:W-:-:S04]  /*2a10*/  IMAD R12, R29, R26, RZ ;  /* 0x0000001a1d0c7224 */ /* 0x001fc800078e02ff */
[----:B------:R-:W-:-:S04]  /*2a20*/  IMAD.WIDE.U32 R36, R39, R26, R24 ;  /* 0x0000001a27247225 */ /* 0x000fc800078e0018 */
[----:B------:R-:W-:-:S04]  /*2a30*/  IMAD R17, R39, R27, R12 ;  /* 0x0000001b27117224 */ /* 0x000fc800078e020c */
[----:B------:R-:W-:Y:S01]  /*2a40*/  IMAD.IADD R43, R37, 0x1, R17 ;  /* 0x00000001252b7824 */ /* 0x000fe200078e0211 */
[----:B------:R-:W-:Y:S06]  /*2a50*/  @!P2 BRA `(.L_x_29) ;  /* 0x000000340044a947 */ /* 0x000fec0003800000 */
[----:B------:R-:W-:Y:S01]  /*2a60*/  ULDC.64 UR6, c[0x0][0x6b8] ;  /* 0x0001ae0000067ab9 */ /* 0x000fe20000000a00 */
[----:B------:R-:W-:Y:S01]  /*2a70*/  ULDC.64 UR12, c[0x0][0x6b0] ;  /* 0x0001ac00000c7ab9 */ /* 0x000fe20000000a00 */
[----:B------:R-:W-:Y:S01]  /*2a80*/  IMAD R12, R23, UR6, RZ ;  /* 0x00000006170c7c24 */ /* 0x000fe2000f8e02ff */
[----:B------:R-:W-:Y:S01]  /*2a90*/  ULDC.64 UR14, c[0x0][0x6a8] ;  /* 0x0001aa00000e7ab9 */ /* 0x000fe20000000a00 */
[C---:B------:R-:W-:Y:S01]  /*2aa0*/  IMAD.WIDE.U32 R30, R11.reuse, UR6, R6 ;  /* 0x000000060b1e7c25 */ /* 0x040fe2000f8e0006 */
[----:B------:R-:W0:Y:S01]  /*2ab0*/  LDC.64 R34, c[0x0][0x6b0] ;  /* 0x0001ac00ff227b82 */ /* 0x000e220000000a00 */
[----:B------:R-:W-:Y:S02]  /*2ac0*/  ULDC.64 UR10, c[0x0][0x6c0] ;  /* 0x0001b000000a7ab9 */ /* 0x000fe40000000a00 */
[----:B------:R-:W-:Y:S02]  /*2ad0*/  IMAD R41, R11, UR7, R12 ;  /* 0x000000070b297c24 */ /* 0x000fe4000f8e020c */
[----:B------:R-:W-:-:S03]  /*2ae0*/  IMAD R28, R29, UR12, RZ ;  /* 0x0000000c1d1c7c24 */ /* 0x000fc6000f8e02ff */
[----:B------:R-:W-:Y:S01]  /*2af0*/  IADD3 R31, R31, R41, RZ ;  /* 0x000000291f1f7210 */ /* 0x000fe20007ffe0ff */
[C---:B------:R-:W-:Y:S02]  /*2b00*/  IMAD R37, R39.reuse, UR13, R28 ;  /* 0x0000000d27257c24 */ /* 0x040fe4000f8e021c */
[----:B------:R-:W-:-:S04]  /*2b10*/  IMAD.WIDE.U32 R24, R39, UR12, R30 ;  /* 0x0000000c27187c25 */ /* 0x000fc8000f8e001e */
[----:B------:R-:W-:Y:S01]  /*2b20*/  IMAD.IADD R17, R25, 0x1, R37 ;  /* 0x0000000119117824 */ /* 0x000fe200078e0225 */
[----:B------:R-:W-:-:S04]  /*2b30*/  LEA R28, P2, R24, UR14, 0x2 ;  /* 0x0000000e181c7c11 */ /* 0x000fc8000f8410ff */
[----:B------:R-:W-:-:S05]  /*2b40*/  LEA.HI.X R29, R24, UR15, R17, 0x2, P2 ;  /* 0x0000000f181d7c11 */ /* 0x000fca00090f1411 */
[----:B------:R-:W2:Y:S01]  /*2b50*/  @P5 LDG.E.LTC128B R17, desc[UR16][R28.64] ;  /* 0x000000101c115981 */ /* 0x000ea2000c1e1920 */
[C---:B------:R-:W-:Y:S01]  /*2b60*/  LEA R24, P2, R36.reuse, UR10, 0x2 ;  /* 0x0000000a24187c11 */ /* 0x040fe2000f8410ff */
[C---:B------:R-:W-:Y:S01]  /*2b70*/  IMAD.WIDE.U32 R32, R39.reuse, UR12, R6 ;  /* 0x0000000c27207c25 */ /* 0x040fe2000f8e0006 */
[----:B------:R-:W-:Y:S02]  /*2b80*/  BSSY B1, `(.L_x_30) ;  /* 0x0000015000017945 */ /* 0x000fe40003800000 */
[----:B------:R-:W-:Y:S01]  /*2b90*/  LEA.HI.X R25, R36, UR11, R43, 0x2, P2 ;  /* 0x0000000b24197c11 */ /* 0x000fe200090f142b */
[----:B0-----:R-:W-:Y:S01]  /*2ba0*/  IMAD.WIDE.U32 R38, R39, UR12, R34 ;  /* 0x0000000c27267c25 */ /* 0x001fe2000f8e0022 */
[----:B------:R-:W-:-:S03]  /*2bb0*/  ISETP.GT.AND P2, PT, R9, 0x1, PT ;  /* 0x000000010900780c */ /* 0x000fc60003f44270 */
[C---:B------:R-:W-:Y:S01]  /*2bc0*/  IMAD.IADD R45, R37.reuse, 0x1, R39 ;  /* 0x00000001252d7824 */ /* 0x040fe200078e0227 */
[----:B------:R-:W-:Y:S01]  /*2bd0*/  IADD3 R23, P4, R30, R38, RZ ;  /* 0x000000261e177210 */ /* 0x000fe20007f9e0ff */
[----:B------:R-:W-:-:S03]  /*2be0*/  IMAD.IADD R33, R37, 0x1, R33 ;  /* 0x0000000125217824 */ /* 0x000fc600078e0221 */
[----:B------:R-:W-:Y:S01]  /*2bf0*/  LEA R30, P6, R23, UR14, 0x2 ;  /* 0x0000000e171e7c11 */ /* 0x000fe2000f8c10ff */
[----:B------:R-:W-:-:S04]  /*2c00*/  IMAD.WIDE.U32 R34, R11, UR6, R32 ;  /* 0x000000060b227c25 */ /* 0x000fc8000f8e0020 */
[----:B--2---:R-:W-:-:S04]  /*2c10*/  FMUL R12, R17, R14 ;  /* 0x0000000e110c7220 */ /* 0x004fc80000400000 */
[----:B------:R-:W-:Y:S01]  /*2c20*/  FFMA R43, R19, R13, R12 ;  /* 0x0000000d132b7223 */ /* 0x000fe2000000000c */
[----:B------:R-:W-:Y:S01]  /*2c30*/  IMAD.X R12, R45, 0x1, R31, P4 ;  /* 0x000000012d0c7824 */ /* 0x000fe200020e061f */
[----:B------:R-:W-:Y:S01]  /*2c40*/  LEA R32, P4, R26, R24, 0x2 ;  /* 0x000000181a207211 */ /* 0x000fe200078810ff */
[----:B------:R-:W-:Y:S02]  /*2c50*/  IMAD.IADD R19, R41, 0x1, R35 ;  /* 0x0000000129137824 */ /* 0x000fe400078e0223 */
[----:B------:R0:W-:Y:S01]  /*2c60*/  @P5 STG.E desc[UR16][R24.64], R43 ;  /* 0x0000002b18005986 */ /* 0x0001e2000c101910 */
[----:B------:R-:W-:Y:S02]  /*2c70*/  ISETP.GT.AND P5, PT, R15, RZ, P2 ;  /* 0x000000ff0f00720c */ /* 0x000fe400017a4270 */
[----:B------:R-:W-:Y:S02]  /*2c80*/  LEA.HI.X R31, R23, UR15, R12, 0x2, P6 ;  /* 0x0000000f171f7c11 */ /* 0x000fe4000b0f140c */
[----:B------:R-:W-:-:S04]  /*2c90*/  LEA R36, P6, R34, UR14, 0x2 ;  /* 0x0000000e22247c11 */ /* 0x000fc8000f8c10ff */
[----:B------:R-:W-:-:S05]  /*2ca0*/  LEA.HI.X R37, R34, UR15, R19, 0x2, P6 ;  /* 0x0000000f22257c11 */ /* 0x000fca000b0f1413 */
[----:B0-----:R-:W-:Y:S05]  /*2cb0*/  @!P5 BRA `(.L_x_31) ;  /* 0x000000000004d947 */ /* 0x001fea0003800000 */
[----:B------:R0:W5:Y:S02]  /*2cc0*/  LDG.E.LTC128B R17, desc[UR16][R30.64] ;  /* 0x000000101e117981 */ /* 0x000164000c1e1920 */
.L_x_31:
[----:B------:R-:W-:Y:S05]  /*2cd0*/  BSYNC B1 ;  /* 0x0000000000017941 */ /* 0x000fea0003800000 */
.L_x_30:
[----:B-----5:R-:W-:Y:S01]  /*2ce0*/  FMUL R12, R17, R14 ;  /* 0x0000000e110c7220 */ /* 0x020fe20000400000 */
[----:B------:R-:W-:Y:S01]  /*2cf0*/  LEA.HI.X R33, R26, R25, R27, 0x2, P4 ;  /* 0x000000191a217211 */ /* 0x000fe200020f141b */
[----:B------:R-:W-:Y:S01]  /*2d00*/  BSSY B1, `(.L_x_32) ;  /* 0x0000008000017945 */ /* 0x000fe20003800000 */
[----:B------:R-:W-:Y:S01]  /*2d10*/  ISETP.GT.AND P1, PT, R15, 0x8, P1 ;  /* 0x000000080f00780c */ /* 0x000fe20000f24270 */
[----:B------:R-:W-:Y:S01]  /*2d20*/  FFMA R19, R196, R13, R12 ;  /* 0x0000000dc4137223 */ /* 0x000fe2000000000c */
[----:B------:R-:W-:-:S04]  /*2d30*/  IADD3 R6, P6, R6, R38, RZ ;  /* 0x0000002606067210 */ /* 0x000fc80007fde0ff */
[----:B------:R1:W-:Y:S01]  /*2d40*/  @P5 STG.E desc[UR16][R32.64], R19 ;  /* 0x0000001320005986 */ /* 0x0003e2000c101910 */
[----:B------:R-:W-:-:S06]  /*2d50*/  IMAD.X R7, R7, 0x1, R45, P6 ;  /* 0x0000000107077824 */ /* 0x000fcc00030e062d */
[----:B------:R-:W-:Y:S05]  /*2d60*/  @!P1 BRA `(.L_x_33) ;  /* 0x0000000000049947 */ /* 0x000fea0003800000 */
[----:B------:R2:W5:Y:S02]  /*2d70*/  LDG.E.LTC128B R17, desc[UR16][R36.64+0x20] ;  /* 0x0000201024117981 */ /* 0x000564000c1e1920 */
.L_x_33:
[----:B------:R-:W-:Y:S05]  /*2d80*/  BSYNC B1 ;  /* 0x0000000000017941 */ /* 0x000fea0003800000 */
.L_x_32:
[----:B------:R-:W-:-:S04]  /*2d90*/  IMAD.WIDE.U32 R6, R11, UR6, R6 ;  /* 0x000000060b067c25 */ /* 0x000fc8000f8e0006 */
[----:B-----5:R-:W-:Y:S01]  /*2da0*/  FMUL R12, R17, R14 ;  /* 0x0000000e110c7220 */ /* 0x020fe20000400000 */
[----:B------:R-:W-:Y:S01]  /*2db0*/  ISETP.GT.AND P2, PT, R15, 0x8, P2 ;  /* 0x000000080f00780c */ /* 0x000fe20001744270 */
[----:B------:R-:W-:Y:S01]  /*2dc0*/  USHF.L.U64.HI UR10, UR12, 0x5, UR13 ;  /* 0x000000050c0a7899 */ /* 0x000fe2000801020d */
[----:B------:R-:W-:Y:S01]  /*2dd0*/  IMAD.IADD R7, R41, 0x1, R7 ;  /* 0x0000000129077824 */ /* 0x000fe200078e0207 */
[C---:B------:R-:W-:Y:S01]  /*2de0*/  LEA R34, P6, R6.reuse, UR14, 0x2 ;  /* 0x0000000e06227c11 */ /* 0x040fe2000f8c10ff */
[----:B------:R-:W-:Y:S01]  /*2df0*/  FFMA R93, R93, R13, R12 ;  /* 0x0000000d5d5d7223 */ /* 0x000fe2000000000c */
[----:B------:R-:W-:Y:S01]  /*2e00*/  ISETP.GT.AND P4, PT, R9, 0x8, PT ;  /* 0x000000080900780c */ /* 0x000fe20003f84270 */
[----:B------:R-:W-:Y:S01]  /*2e10*/  USHF.L.U32 UR9, UR12, 0x5, URZ ;  /* 0x000000050c097899 */ /* 0x000fe2000800063f */
[----:B------:R-:W-:Y:S01]  /*2e20*/  LEA.HI.X R35, R6, UR15, R7, 0x2, P6 ;  /* 0x0000000f06237c11 */ /* 0x000fe2000b0f1407 */
[----:B------:R-:W-:Y:S01]  /*2e30*/  @P1 IMAD.MOV.U32 R6, RZ, RZ, R24 ;  /* 0x000000ffff061224 */ /* 0x000fe200078e0018 */
[----:B------:R-:W-:Y:S01]  /*2e40*/  BSSY B1, `(.L_x_34) ;  /* 0x0000006000017945 */ /* 0x000fe20003800000 */
[----:B------:R-:W-:Y:S01]  /*2e50*/  @P1 IMAD.MOV.U32 R7, RZ, RZ, R25 ;  /* 0x000000ffff071224 */ /* 0x000fe200078e0019 */
[----:B------:R-:W-:-:S04]  /*2e60*/  ISETP.GT.AND P5, PT, R15, RZ, P4 ;  /* 0x000000ff0f00720c */ /* 0x000fc800027a4270 */
[----:B------:R3:W-:Y:S01]  /*2e70*/  @P1 STG.E desc[UR16][R6.64+0x20], R93 ;  /* 0x0000205d06001986 */ /* 0x0007e2000c101910 */
[----:B------:R-:W-:Y:S08]  /*2e80*/  @!P2 BRA `(.L_x_35) ;  /* 0x000000000004a947 */ /* 0x000ff00003800000 */
[----:B------:R4:W5:Y:S02]  /*2e90*/  LDG.E.LTC128B R17, desc[UR16][R34.64+0x20] ;  /* 0x0000201022117981 */ /* 0x000964000c1e1920 */
.L_x_35:
[----:B------:R-:W-:Y:S05]  /*2ea0*/  BSYNC B1 ;  /* 0x0000000000017941 */ /* 0x000fea0003800000 */
.L_x_34:
[----:B---3-5:R-:W-:Y:S01]  /*2eb0*/  FMUL R7, R17, R14 ;  /* 0x0000000e11077220 */ /* 0x028fe20000400000 */
[----:B----4-:R-:W-:-:S03]  /*2ec0*/  IADD3 R34, P1, R28, UR9, RZ ;  /* 0x000000091c227c10 */ /* 0x010fc6000ff3e0ff */
[----:B------:R-:W-:Y:S01]  /*2ed0*/  FFMA R11, R198, R13, R7 ;  /* 0x0000000dc60b7223 */ /* 0x000fe20000000007 */
[----:B------:R-:W-:-:S04]  /*2ee0*/  IADD3.X R35, R29, UR10, RZ, P1, !PT ;  /* 0x0000000a1d237c10 */ /* 0x000fc80008ffe4ff */
[----:B------:R3:W-:Y:S04]  /*2ef0*/  @P2 STG.E desc[UR16][R32.64+0x20], R11 ;  /* 0x0000200b20002986 */ /* 0x0007e8000c101910 */
[----:B------:R-:W4:Y:S01]  /*2f00*/  @P5 LDG.E.LTC128B R17, desc[UR16][R34.64] ;  /* 0x0000001022115981 */ /* 0x000f22000c1e1920 */
[C---:B------:R-:W-:Y:S01]  /*2f10*/  IMAD.SHL.U32 R6, R26.reuse, 0x20, RZ ;  /* 0x000000201a067824 */ /* 0x040fe200078e00ff */
[----:B------:R-:W-:Y:S01]  /*2f20*/  SHF.L.U64.HI R7, R26, 0x5, R27 ;  /* 0x000000051a077819 */ /* 0x000fe2000001021b */
[----:B------:R-:W-:Y:S01]  /*2f30*/  BSSY B1, `(.L_x_36) ;  /* 0x000000c000017945 */ /* 0x000fe20003800000 */
[----:B------:R-:W-:Y:S02]  /*2f40*/  ISETP.GT.AND P1, PT, R9, 0x9, PT ;  /* 0x000000090900780c */ /* 0x000fe40003f24270 */
[----:B------:R-:W-:-:S02]  /*2f50*/  IADD3 R26, P6, R6, R24, RZ ;  /* 0x00000018061a7210 */ /* 0x000fc40007fde0ff */
[----:B------:R-:W-:-:S03]  /*2f60*/  ISETP.GT.AND P2, PT, R15, RZ, P1 ;  /* 0x000000ff0f00720c */ /* 0x000fc60000f44270 */
[----:B------:R-:W-:Y:S01]  /*2f70*/  IMAD.X R27, R7, 0x1, R25, P6 ;  /* 0x00000001071b7824 */ /* 0x000fe200030e0619 */
[----:B--2---:R-:W-:-:S04]  /*2f80*/  IADD3 R36, P6, R30, UR9, RZ ;  /* 0x000000091e247c10 */ /* 0x004fc8000ffde0ff */
[----:B------:R-:W-:Y:S01]  /*2f90*/  IADD3.X R37, R31, UR10, RZ, P6, !PT ;  /* 0x0000000a1f257c10 */ /* 0x000fe2000b7fe4ff */
[----:B----4-:R-:W-:-:S04]  /*2fa0*/  FMUL R12, R17, R14 ;  /* 0x0000000e110c7220 */ /* 0x010fc80000400000 */
[----:B------:R-:W-:-:S05]  /*2fb0*/  FFMA R21, R21, R13, R12 ;  /* 0x0000000d15157223 */ /* 0x000fca000000000c */
[----:B------:R3:W-:Y:S01]  /*2fc0*/  @P5 STG.E desc[UR16][R26.64], R21 ;  /* 0x000000151a005986 */ /* 0x0007e2000c101910 */
[----:B------:R-:W-:Y:S05]  /*2fd0*/  @!P2 BRA `(.L_x_37) ;  /* 0x000000000004a947 */ /* 0x000fea0003800000 */
[----:B------:R2:W5:Y:S02]  /*2fe0*/  LDG.E.LTC128B R17, desc[UR16][R36.64] ;  /* 0x0000001024117981 */ /* 0x000564000c1e1920 */
.L_x_37:
[----:B------:R-:W-:Y:S05]  /*2ff0*/  BSYNC B1 ;  /* 0x0000000000017941 */ /* 0x000fea0003800000 */
.L_x_36:
[----:B------:R-:W-:Y:S01]  /*3000*/  UIADD3 UR6, UP0, UR9, 0x20, URZ ;  /* 0x0000002009067890 */ /* 0x000fe2000ff1e03f */
[----:B------:R-:W-:Y:S01]  /*3010*/  ISETP.GT.AND P4, PT, R15, 0x8, P4 ;  /* 0x000000080f00780c */ /* 0x000fe20002784270 */
[----:B---3-5:R-:W-:Y:S01]  /*3020*/  FMUL R11, R17, R14 ;  /* 0x0000000e110b7220 */ /* 0x028fe20000400000 */
[----:B------:R-:W-:Y:S01]  /*3030*/  IADD3 R38, P5, R6, R32, RZ ;  /* 0x0000002006267210 */ /* 0x000fe20007fbe0ff */
[----:B------:R-:W-:Y:S01]  /*3040*/  UIADD3.X UR7, URZ, UR10, URZ, UP0, !UPT ;  /* 0x0000000a3f077290 */ /* 0x000fe200087fe43f */
[----:B-1----:R-:W-:Y:S01]  /*3050*/  IMAD.MOV.U32 R19, RZ, RZ, R17 ;  /* 0x000000ffff137224 */ /* 0x002fe200078e0011 */
[----:B------:R-:W-:Y:S01]  /*3060*/  IADD3 R28, P6, R28, UR6, RZ ;  /* 0x000000061c1c7c10 */ /* 0x000fe2000ffde0ff */
[----:B------:R-:W-:Y:S01]  /*3070*/  FFMA R21, R200, R13, R11 ;  /* 0x0000000dc8157223 */ /* 0x000fe2000000000b */
[----:B------:R-:W-:Y:S02]  /*3080*/  IMAD.X R39, R7, 0x1, R33, P5 ;  /* 0x0000000107277824 */ /* 0x000fe400028e0621 */
[----:B------:R-:W-:-:S03]  /*3090*/  IADD3.X R29, R29, UR7, RZ, P6, !PT ;  /* 0x000000071d1d7c10 */ /* 0x000fc6000b7fe4ff */
[----:B------:R1:W-:Y:S04]  /*30a0*/  @P2 STG.E desc[UR16][R38.64], R21 ;  /* 0x0000001526002986 */ /* 0x0003e8000c101910 */
[----:B------:R-:W3:Y:S01]  /*30b0*/  @P4 LDG.E.LTC128B R19, desc[UR16][R28.64] ;  /* 0x000000101c134981 */ /* 0x000ee2000c1e1920 */
[----:B------:R-:W-:Y:S01]  /*30c0*/  IADD3 R12, P2, R6, 0x20, RZ ;  /* 0x00000020060c7810 */ /* 0x000fe20007f5e0ff */
[----:B------:R-:W-:Y:S01]  /*30d0*/  BSSY B1, `(.L_x_38) ;  /* 0x000000e000017945 */ /* 0x000fe20003800000 */
[----:B------:R-:W-:Y:S02]  /*30e0*/  ISETP.GT.AND P1, PT, R15, 0x8, P1 ;  /* 0x000000080f00780c */ /* 0x000fe40000f24270 */
[----:B------:R-:W-:Y:S01]  /*30f0*/  IADD3 R24, P5, R12, R24, RZ ;  /* 0x000000180c187210 */ /* 0x000fe20007fbe0ff */
[----:B------:R-:W-:Y:S01]  /*3100*/  IMAD.X R11, RZ, RZ, R7, P2 ;  /* 0x000000ffff0b7224 */ /* 0x000fe200010e0607 */
[----:B0-----:R-:W-:-:S02]  /*3110*/  IADD3 R30, P6, R30, UR6, RZ ;  /* 0x000000061e1e7c10 */ /* 0x001fc4000ffde0ff */
[----:B------:R-:W-:Y:S01]  /*3120*/  ISETP.GT.AND P2, PT, R9, 0x10, PT ;  /* 0x000000100900780c */ /* 0x000fe20003f44270 */
[----:B------:R-:W-:Y:S01]  /*3130*/  IMAD.X R25, R11, 0x1, R25, P5 ;  /* 0x000000010b197824 */ /* 0x000fe200028e0619 */
[----:B------:R-:W-:Y:S02]  /*3140*/  IADD3 R40, P5, R12, R32, RZ ;  /* 0x000000200c287210 */ /* 0x000fe40007fbe0ff */
[----:B------:R-:W-:Y:S01]  /*3150*/  IADD3.X R31, R31, UR7, RZ, P6, !PT ;  /* 0x000000071f1f7c10 */ /* 0x000fe2000b7fe4ff */
[----:B---3--:R-:W-:-:S04]  /*3160*/  FMUL R17, R19, R14 ;  /* 0x0000000e13117220 */ /* 0x008fc80000400000 */
[----:B------:R-:W-:-:S05]  /*3170*/  FFMA R17, R194, R13, R17 ;  /* 0x0000000dc2117223 */ /* 0x000fca0000000011 */
[----:B------:R1:W-:Y:S01]  /*3180*/  @P4 STG.E desc[UR16][R24.64], R17 ;  /* 0x0000001118004986 */ /* 0x0003e2000c101910 */
[----:B------:R-:W-:Y:S05]  /*3190*/  @!P1 BRA `(.L_x_39) ;  /* 0x0000000000049947 */ /* 0x000fea0003800000 */
[----:B------:R0:W5:Y:S02]  /*31a0*/  LDG.E.LTC128B R19, desc[UR16][R30.64] ;  /* 0x000000101e137981 */ /* 0x000164000c1e1920 */
.L_x_39:
[----:B------:R-:W-:Y:S05]  /*31b0*/  BSYNC B1 ;  /* 0x0000000000017941 */ /* 0x000fea0003800000 */
.L_x_38:
[----:B-1---5:R-:W-:Y:S01]  /*31c0*/  FMUL R17, R19, R14 ;  /* 0x0000000e13117220 */ /* 0x022fe20000400000 */
[----:B------:R-:W-:Y:S01]  /*31d0*/  IMAD.X R41, R11, 0x1, R33, P5 ;  /* 0x000000010b297824 */ /* 0x000fe200028e0621 */
[----:B------:R-:W-:Y:S01]  /*31e0*/  ISETP.GT.AND P4, PT, R15, RZ, P2 ;  /* 0x000000ff0f00720c */ /* 0x000fe20001784270 */
[----:B------:R-:W-:Y:S01]  /*31f0*/  BSSY B1, `(.L_x_40) ;  /* 0x0000008000017945 */ /* 0x000fe20003800000 */
[----:B------:R-:W-:Y:S01]  /*3200*/  FFMA R17, R192, R13, R17 ;  /* 0x0000000dc0117223 */ /* 0x000fe20000000011 */
[----:B------:R-:W-:Y:S02]  /*3210*/  IADD3 R24, P6, R34, UR9, RZ ;  /* 0x0000000922187c10 */ /* 0x000fe4000ffde0ff */
[----:B------:R-:W-:Y:S02]  /*3220*/  IADD3 R28, P5, R26, R6, RZ ;  /* 0x000000061a1c7210 */ /* 0x000fe40007fbe0ff */
[----:B------:R1:W-:Y:S01]  /*3230*/  @P1 STG.E desc[UR16][R40.64], R17 ;  /* 0x0000001128001986 */ /* 0x0003e2000c101910 */
[----:B------:R-:W-:-:S05]  /*3240*/  IADD3.X R25, R35, UR10, RZ, P6, !PT ;  /* 0x0000000a23197c10 */ /* 0x000fca000b7fe4ff */
[----:B------:R-:W-:Y:S05]  /*3250*/  @!P4 BRA `(.L_x_41) ;  /* 0x000000000004c947 */ /* 0x000fea0003800000 */
[----:B------:R3:W5:Y:S02]  /*3260*/  LDG.E.LTC128B R19, desc[UR16][R24.64] ;  /* 0x0000001018137981 */ /* 0x000764000c1e1920 */
.L_x_41:
[----:B------:R-:W-:Y:S05]  /*3270*/  BSYNC B1 ;  /* 0x0000000000017941 */ /* 0x000fea0003800000 */
.L_x_40:
[----:B------:R-:W-:Y:S01]  /*3280*/  ISETP.GT.AND P1, PT, R9, 0x11, PT ;  /* 0x000000110900780c */ /* 0x000fe20003f24270 */
[----:B------:R-:W-:Y:S02]  /*3290*/  IMAD.X R29, R27, 0x1, R7, P5 ;  /* 0x000000011b1d7824 */ /* 0x000fe400028e0607 */
[----:B-1---5:R-:W-:Y:S01]  /*32a0*/  FMUL R17, R19, R14 ;  /* 0x0000000e13117220 */ /* 0x022fe20000400000 */
[----:B------:R-:W-:Y:S01]  /*32b0*/  BSSY B1, `(.L_x_42) ;  /* 0x0000009000017945 */ /* 0x000fe20003800000 */
[----:B------:R-:W-:Y:S02]  /*32c0*/  ISETP.GT.AND P5, PT, R15, RZ, P1 ;  /* 0x000000ff0f00720c */ /* 0x000fe40000fa4270 */
[----:B------:R-:W-:Y:S01]  /*32d0*/  FFMA R17, R190, R13, R17 ;  /* 0x0000000dbe117223 */ /* 0x000fe20000000011 */
[----:B------:R-:W-:-:S04]  /*32e0*/  IADD3 R32, P6, R38, R6, RZ ;  /* 0x0000000626207210 */ /* 0x000fc80007fde0ff */
[----:B------:R1:W-:Y:S01]  /*32f0*/  @P4 STG.E desc[UR16][R28.64], R17 ;  /* 0x000000111c004986 */ /* 0x0003e2000c101910 */
[----:B0-----:R-:W-:-:S04]  /*3300*/  IADD3 R30, P4, R36, UR9, RZ ;  /* 0x00000009241e7c10 */ /* 0x001fc8000ff9e0ff */
[----:B------:R-:W-:Y:S01]  /*3310*/  IADD3.X R31, R37, UR10, RZ, P4, !PT ;  /* 0x0000000a251f7c10 */ /* 0x000fe2000a7fe4ff */
[----:B------:R-:W-:Y:S08]  /*3320*/  @!P5 BRA `(.L_x_43) ;  /* 0x000000000004d947 */ /* 0x000ff00003800000 */
[----:B------:R0:W5:Y:S02]  /*3330*/  LDG.E.LTC128B R19, desc[UR16][R30.64] ;  /* 0x000000101e137981 */ /* 0x000164000c1e1920 */
.L_x_43:
[----:B------:R-:W-:Y:S05]  /*3340*/  BSYNC B1 ;  /* 0x0000000000017941 */ /* 0x000fea0003800000 */
.L_x_42:
[----:B-1---5:R-:W-:Y:S01]  /*3350*/  FMUL R17, R19, R14 ;  /* 0x0000000e13117220 */ /* 0x022fe20000400000 */
[----:B------:R-:W-:Y:S01]  /*3360*/  IMAD.X R33, R39, 0x1, R7, P6 ;  /* 0x0000000127217824 */ /* 0x000fe200030e0607 */
[----:B------:R-:W-:Y:S01]  /*3370*/  ISETP.GT.AND P4, PT, R15, 0x8, P2 ;  /* 0x000000080f00780c */ /* 0x000fe20001784270 */
[----:B------:R-:W-:Y:S01]  /*3380*/  BSSY B1, `(.L_x_44) ;  /* 0x0000007000017945 */ /* 0x000fe20003800000 */
[----:B------:R-:W-:Y:S01]  /*3390*/  FFMA R17, R188, R13, R17 ;  /* 0x0000000dbc117223 */ /* 0x000fe20000000011 */
[----:B------:R-:W-:-:S04]  /*33a0*/  IADD3 R34, P2, R34, UR6, RZ ;  /* 0x0000000622227c10 */ /* 0x000fc8000ff5e0ff */
[----:B------:R1:W-:Y:S01]  /*33b0*/  @P5 STG.E desc[UR16][R32.64], R17 ;  /* 0x0000001120005986 */ /* 0x0003e2000c101910 */
[----:B------:R-:W-:-:S05]  /*33c0*/  IADD3.X R35, R35, UR7, RZ, P2, !PT ;  /* 0x0000000723237c10 */ /* 0x000fca00097fe4ff */
[----:B------:R-:W-:Y:S05]  /*33d0*/  @!P4 BRA `(.L_x_45) ;  /* 0x000000000004c947 */ /* 0x000fea0003800000 */
[----:B------:R4:W5:Y:S02]  /*33e0*/  LDG.E.LTC128B R19, desc[UR16][R34.64] ;  /* 0x0000001022137981 */ /* 0x000964000c1e1920 */
.L_x_45:
[----:B------:R-:W-:Y:S05]  /*33f0*/  BSYNC B1 ;  /* 0x0000000000017941 */ /* 0x000fea0003800000 */
.L_x_44:
[----:B------:R-:W-:Y:S01]  /*3400*/  IADD3 R26, P5, R12, R26, RZ ;  /* 0x0000001a0c1a7210 */ /* 0x000fe20007fbe0ff */
[----:B-1---5:R-:W-:Y:S01]  /*3410*/  FMUL R17, R19, R14 ;  /* 0x0000000e13117220 */ /* 0x022fe20000400000 */
[----:B------:R-:W-:Y:S01]  /*3420*/  ISETP.GT.AND P1, PT, R15, 0x8, P1 ;  /* 0x000000080f00780c */ /* 0x000fe20000f24270 */
[----:B------:R-:W-:Y:S01]  /*3430*/  BSSY B1, `(.L_x_46) ;  /* 0x000000a000017945 */ /* 0x000fe20003800000 */
[----:B----4-:R-:W-:Y:S01]  /*3440*/  IADD3 R34, P6, R36, UR6, RZ ;  /* 0x0000000624227c10 */ /* 0x010fe2000ffde0ff */
[----:B------:R-:W-:Y:S01]  /*3450*/  FFMA R17, R186, R13, R17 ;  /* 0x0000000dba117223 */ /* 0x000fe20000000011 */
[----:B------:R-:W-:Y:S01]  /*3460*/  IMAD.X R27, R11, 0x1, R27, P5 ;  /* 0x000000010b1b7824 */ /* 0x000fe200028e061b */
[----:B------:R-:W-:Y:S02]  /*3470*/  ISETP.GT.AND P2, PT, R9, 0x18, PT ;  /* 0x000000180900780c */ /* 0x000fe40003f44270 */
[----:B------:R-:W-:Y:S02]  /*3480*/  IADD3 R40, P5, R12, R38, RZ ;  /* 0x000000260c287210 */ /* 0x000fe40007fbe0ff */
[----:B------:R1:W-:Y:S01]  /*3490*/  @P4 STG.E desc[UR16][R26.64], R17 ;  /* 0x000000111a004986 */ /* 0x0003e2000c101910 */
[----:B------:R-:W-:-:S03]  /*34a0*/  IADD3.X R35, R37, UR7, RZ, P6, !PT ;  /* 0x0000000725237c10 */ /* 0x000fc6000b7fe4ff */
[----:B------:R-:W-:Y:S07]  /*34b0*/  @!P1 BRA `(.L_x_47) ;  /* 0x0000000000049947 */ /* 0x000fee0003800000 */
[----:B------:R4:W5:Y:S02]  /*34c0*/  LDG.E.LTC128B R19, desc[UR16][R34.64] ;  /* 0x0000001022137981 */ /* 0x000964000c1e1920 */
.L_x_47:
[----:B------:R-:W-:Y:S05]  /*34d0*/  BSYNC B1 ;  /* 0x0000000000017941 */ /* 0x000fea0003800000 */
.L_x_46:
[----:B-1---5:R-:W-:Y:S01]  /*34e0*/  FMUL R17, R19, R14 ;  /* 0x0000000e13117220 */ /* 0x022fe20000400000 */
[----:B------:R-:W-:Y:S01]  /*34f0*/  IMAD.X R41, R11, 0x1, R39, P5 ;  /* 0x000000010b297824 */ /* 0x000fe200028e0627 */
[----:B------:R-:W-:Y:S01]  /*3500*/  ISETP.GT.AND P4, PT, R15, RZ, P2 ;  /* 0x000000ff0f00720c */ /* 0x000fe20001784270 */
[----:B------:R-:W-:Y:S01]  /*3510*/  BSSY B1, `(.L_x_48) ;  /* 0x0000008000017945 */ /* 0x000fe20003800000 */
[----:B------:R-:W-:Y:S01]  /*3520*/  FFMA R17, R184, R13, R17 ;  /* 0x0000000db8117223 */ /* 0x000fe20000000011 */
[----:B------:R-:W-:Y:S02]  /*3530*/  IADD3 R26, P6, R24, UR9, RZ ;  /* 0x00000009181a7c10 */ /* 0x000fe4000ffde0ff */
[----:B----4-:R-:W-:Y:S02]  /*3540*/  IADD3 R34, P5, R28, R6, RZ ;  /* 0x000000061c227210 */ /* 0x010fe40007fbe0ff */
[----:B------:R1:W-:Y:S01]  /*3550*/  @P1 STG.E desc[UR16][R40.64], R17 ;  /* 0x0000001128001986 */ /* 0x0003e2000c101910 */
[----:B------:R-:W-:-:S05]  /*3560*/  IADD3.X R27, R25, UR10, RZ, P6, !PT ;  /* 0x0000000a191b7c10 */ /* 0x000fca000b7fe4ff */
[----:B------:R-:W-:Y:S05]  /*3570*/  @!P4 BRA `(.L_x_49) ;  /* 0x000000000004c947 */ /* 0x000fea0003800000 */
[----:B------:R4:W5:Y:S02]  /*3580*/  LDG.E.LTC128B R19, desc[UR16][R26.64] ;  /* 0x000000101a137981 */ /* 0x000964000c1e1920 */
.L_x_49:
[----:B------:R-:W-:Y:S05]  /*3590*/  BSYNC B1 ;  /* 0x0000000000017941 */ /* 0x000fea0003800000 */
.L_x_48:
        /* <DEDUP_REMOVED lines=8> */
[----:B--2---:R-:W-:-:S04]  /*3620*/  IADD3 R36, P4, R30, UR9, RZ ;  /* 0x000000091e247c10 */ /* 0x004fc8000ff9e0ff */
[----:B------:R-:W-:Y:S01]  /*3630*/  IADD3.X R37, R31, UR10, RZ, P4, !PT ;  /* 0x0000000a1f257c10 */ /* 0x000fe2000a7fe4ff */
[----:B------:R-:W-:Y:S08]  /*3640*/  @!P5 BRA `(.L_x_51) ;  /* 0x000000000004d947 */ /* 0x000ff00003800000 */
[----:B------:R2:W5:Y:S02]  /*3650*/  LDG.E.LTC128B R19, desc[UR16][R36.64] ;  /* 0x0000001024137981 */ /* 0x000564000c1e1920 */
.L_x_51:
[----:B------:R-:W-:Y:S05]  /*3660*/  BSYNC B1 ;  /* 0x0000000000017941 */ /* 0x000fea0003800000 */
.L_x_50:
[----:B-1---5:R-:W-:Y:S01]  /*3670*/  FMUL R17, R19, R14 ;  /* 0x0000000e13117220 */ /* 0x022fe20000400000 */
[----:B------:R-:W-:Y:S01]  /*3680*/  IMAD.X R39, R33, 0x1, R7, P6 ;  /* 0x0000000121277824 */ /* 0x000fe200030e0607 */
[----:B------:R-:W-:Y:S01]  /*3690*/  ISETP.GT.AND P4, PT, R15, 0x8, P2 ;  /* 0x000000080f00780c */ /* 0x000fe20001784270 */
[----:B------:R-:W-:Y:S01]  /*36a0*/  BSSY B1, `(.L_x_52) ;  /* 0x0000007000017945 */ /* 0x000fe20003800000 */
[----:B------:R-:W-:Y:S01]  /*36b0*/  FFMA R17, R182, R13, R17 ;  /* 0x0000000db6117223 */ /* 0x000fe20000000011 */
[----:B---3--:R-:W-:-:S04]  /*36c0*/  IADD3 R24, P2, R24, UR6, RZ ;  /* 0x0000000618187c10 */ /* 0x008fc8000ff5e0ff */
[----:B------:R1:W-:Y:S01]  /*36d0*/  @P5 STG.E desc[UR16][R38.64], R17 ;  /* 0x0000001126005986 */ /* 0x0003e2000c101910 */
[----:B------:R-:W-:-:S05]  /*36e0*/  IADD3.X R25, R25, UR7, RZ, P2, !PT ;  /* 0x0000000719197c10 */ /* 0x000fca00097fe4ff */
[----:B------:R-:W-:Y:S05]  /*36f0*/  @!P4 BRA `(.L_x_53) ;  /* 0x000000000004c947 */ /* 0x000fea0003800000 */
[----:B------:R3:W5:Y:S02]  /*3700*/  LDG.E.LTC128B R19, desc[UR16][R24.64] ;  /* 0x0000001018137981 */ /* 0x000764000c1e1920 */
.L_x_53:
[----:B------:R-:W-:Y:S05]  /*3710*/  BSYNC B1 ;  /* 0x0000000000017941 */ /* 0x000fea0003800000 */
.L_x_52:
[----:B---3--:R-:W-:Y:S01]  /*3720*/  IADD3 R24, P5, R28, R12, RZ ;  /* 0x0000000c1c187210 */ /* 0x008fe20007fbe0ff */
[----:B-1---5:R-:W-:Y:S01]  /*3730*/  FMUL R17, R19, R14 ;  /* 0x0000000e13117220 */ /* 0x022fe20000400000 */
[----:B------:R-:W-:Y:S01]  /*3740*/  ISETP.GT.AND P1, PT, R15, 0x8, P1 ;  /* 0x000000080f00780c */ /* 0x000fe20000f24270 */
[----:B------:R-:W-:Y:S01]  /*3750*/  BSSY B1, `(.L_x_54) ;  /* 0x000000a000017945 */ /* 0x000fe20003800000 */
[----:B------:R-:W-:Y:S01]  /*3760*/  IADD3 R28, P6, R30, UR6, RZ ;  /* 0x000000061e1c7c10 */ /* 0x000fe2000ffde0ff */
        /* <DEDUP_REMOVED lines=8> */
.L_x_55:
[----:B------:R-:W-:Y:S05]  /*37f0*/  BSYNC B1 ;  /* 0x0000000000017941 */ /* 0x000fea0003800000 */
.L_x_54:
[----:B-1---5:R-:W-:Y:S01]  /*3800*/  FMUL R17, R19, R14 ;  /* 0x0000000e13117220 */ /* 0x022fe20000400000 */
[----:B------:R-:W-:Y:S01]  /*3810*/  IMAD.X R41, R33, 0x1, R11, P5 ;  /* 0x0000000121297824 */ /* 0x000fe200028e060b */
[----:B------:R-:W-:Y:S01]  /*3820*/  ISETP.GT.AND P4, PT, R15, RZ, P2 ;  /* 0x000000ff0f00720c */ /* 0x000fe20001784270 */
[----:B------:R-:W-:Y:S01]  /*3830*/  BSSY B1, `(.L_x_56) ;  /* 0x0000008000017945 */ /* 0x000fe20003800000 */
[----:B------:R-:W-:Y:S01]  /*3840*/  FFMA R17, R178, R13, R17 ;  /* 0x0000000db2117223 */ /* 0x000fe20000000011 */
[----:B------:R-:W-:Y:S02]  /*3850*/  IADD3 R24, P6, R26, UR9, RZ ;  /* 0x000000091a187c10 */ /* 0x000fe4000ffde0ff */
[----:B---3--:R-:W-:Y:S02]  /*3860*/  IADD3 R28, P5, R34, R6, RZ ;  /* 0x00000006221c7210 */ /* 0x008fe40007fbe0ff */
[----:B------:R1:W-:Y:S01]  /*3870*/  @P1 STG.E desc[UR16][R40.64], R17 ;  /* 0x0000001128001986 */ /* 0x0003e2000c101910 */
[----:B------:R-:W-:-:S05]  /*3880*/  IADD3.X R25, R27, UR10, RZ, P6, !PT ;  /* 0x0000000a1b197c10 */ /* 0x000fca000b7fe4ff */
[----:B------:R-:W-:Y:S05]  /*3890*/  @!P4 BRA `(.L_x_57) ;  /* 0x000000000004c947 */ /* 0x000fea0003800000 */
[----:B------:R3:W5:Y:S02]  /*38a0*/  LDG.E.LTC128B R19, desc[UR16][R24.64] ;  /* 0x0000001018137981 */ /* 0x000764000c1e1920 */
.L_x_57:
[----:B------:R-:W-:Y:S05]  /*38b0*/  BSYNC B1 ;  /* 0x0000000000017941 */ /* 0x000fea0003800000 */
.L_x_56:
        /* <DEDUP_REMOVED lines=12> */
.L_x_59:
[----:B------:R-:W-:Y:S05]  /*3980*/  BSYNC B1 ;  /* 0x0000000000017941 */ /* 0x000fea0003800000 */
.L_x_58:
[----:B-1---5:R-:W-:Y:S01]  /*3990*/  FMUL R17, R19, R14 ;  /* 0x0000000e13117220 */ /* 0x022fe20000400000 */
[----:B------:R-:W-:Y:S01]  /*39a0*/  IMAD.X R33, R39, 0x1, R7, P6 ;  /* 0x0000000127217824 */ /* 0x000fe200030e0607 */
[----:B------:R-:W-:Y:S01]  /*39b0*/  ISETP.GT.AND P4, PT, R15, 0x8, P2 ;  /* 0x000000080f00780c */ /* 0x000fe20001784270 */
[----:B------:R-:W-:Y:S01]  /*39c0*/  BSSY B1, `(.L_x_60) ;  /* 0x0000007000017945 */ /* 0x000fe20003800000 */
[----:B------:R-:W-:Y:S01]  /*39d0*/  FFMA R17, R174, R13, R17 ;  /* 0x0000000dae117223 */ /* 0x000fe20000000011 */
[----:B----4-:R-:W-:-:S04]  /*39e0*/  IADD3 R26, P2, R26, UR6, RZ ;  /* 0x000000061a1a7c10 */ /* 0x010fc8000ff5e0ff */
[----:B------:R1:W-:Y:S01]  /*39f0*/  @P5 STG.E desc[UR16][R32.64], R17 ;  /* 0x0000001120005986 */ /* 0x0003e2000c101910 */
[----:B------:R-:W-:-:S05]  /*3a00*/  IADD3.X R27, R27, UR7, RZ, P2, !PT ;  /* 0x000000071b1b7c10 */ /* 0x000fca00097fe4ff */
[----:B------:R-:W-:Y:S05]  /*3a10*/  @!P4 BRA `(.L_x_61) ;  /* 0x000000000004c947 */ /* 0x000fea0003800000 */
[----:B------:R4:W5:Y:S02]  /*3a20*/  LDG.E.LTC128B R19, desc[UR16][R26.64] ;  /* 0x000000101a137981 */ /* 0x000964000c1e1920 */
.L_x_61:
[----:B------:R-:W-:Y:S05]  /*3a30*/  BSYNC B1 ;  /* 0x0000000000017941 */ /* 0x000fea0003800000 */
.L_x_60:
[----:B----4-:R-:W-:Y:S01]  /*3a40*/  IADD3 R26, P5, R34, R12, RZ ;  /* 0x0000000c221a7210 */ /* 0x010fe20007fbe0ff */
        /* <DEDUP_REMOVED lines=12> */
.L_x_63:
[----:B------:R-:W-:Y:S05]  /*3b10*/  BSYNC B1 ;  /* 0x0000000000017941 */ /* 0x000fea0003800000 */
.L_x_62:
        /* <DEDUP_REMOVED lines=11> */
.L_x_65:
[----:B------:R-:W-:Y:S05]  /*3bd0*/  BSYNC B1 ;  /* 0x0000000000017941 */ /* 0x000fea0003800000 */
.L_x_64:
        /* <DEDUP_REMOVED lines=12> */
.L_x_67:
[----:B------:R-:W-:Y:S05]  /*3ca0*/  BSYNC B1 ;  /* 0x0000000000017941 */ /* 0x000fea0003800000 */
.L_x_66:
        /* <DEDUP_REMOVED lines=10> */
.L_x_69:
[----:B------:R-:W-:Y:S05]  /*3d50*/  BSYNC B1 ;  /* 0x0000000000017941 */ /* 0x000fea0003800000 */
.L_x_68:
[----:B---3--:R-:W-:Y:S01]  /*3d60*/  IADD3 R24, P5, R28, R12, RZ ;  /* 0x0000000c1c187210 */ /* 0x008fe20007fbe0ff */
[----:B-1---5:R-:W-:Y:S01]  /*3d70*/  FMUL R17, R19, R14 ;  /* 0x0000000e13117220 */ /* 0x022fe20000400000 */
[----:B------:R-:W-:Y:S01]  /*3d80*/  ISETP.GT.AND P1, PT, R15, 0x8, P1 ;  /* 0x000000080f00780c */ /* 0x000fe20000f24270 */
[----:B------:R-:W-:Y:S01]  /*3d90*/  BSSY B1, `(.L_x_70) ;  /* 0x000000a000017945 */ /* 0x000fe20003800000 */
[----:B------:R-:W-:Y:S01]  /*3da0*/  ISETP.GT.AND P2, PT, R9, 0x30, PT ;  /* 0x000000300900780c */ /* 0x000fe20003f44270 */
[----:B------:R-:W-:Y:S01]  /*3db0*/  FFMA R21, R16, R13, R17 ;  /* 0x0000000d10157223 */ /* 0x000fe20000000011 */
[----:B------:R-:W-:Y:S01]  /*3dc0*/  IMAD.X R25, R29, 0x1, R11, P5 ;  /* 0x000000011d197824 */ /* 0x000fe200028e060b */
[----:B------:R-:W-:Y:S02]  /*3dd0*/  IADD3 R16, P6, R30, UR6, RZ ;  /* 0x000000061e107c10 */ /* 0x000fe4000ffde0ff */
[----:B------:R-:W-:Y:S02]  /*3de0*/  IADD3 R28, P5, R32, R12, RZ ;  /* 0x0000000c201c7210 */ /* 0x000fe40007fbe0ff */
[----:B------:R1:W-:Y:S01]  /*3df0*/  @P4 STG.E desc[UR16][R24.64], R21 ;  /* 0x0000001518004986 */ /* 0x0003e2000c101910 */
[----:B------:R-:W-:-:S03]  /*3e00*/  IADD3.X R17, R31, UR7, RZ, P6, !PT ;  /* 0x000000071f117c10 */ /* 0x000fc6000b7fe4ff */
[----:B------:R-:W-:Y:S07]  /*3e10*/  @!P1 BRA `(.L_x_71) ;  /* 0x0000000000049947 */ /* 0x000fee0003800000 */
[----:B------:R3:W5:Y:S02]  /*3e20*/  LDG.E.LTC128B R19, desc[UR16][R16.64] ;  /* 0x0000001010137981 */ /* 0x000764000c1e1920 */
.L_x_71:
[----:B------:R-:W-:Y:S05]  /*3e30*/  BSYNC B1 ;  /* 0x0000000000017941 */ /* 0x000fea0003800000 */
.L_x_70:
[----:B---3-5:R-:W-:Y:S01]  /*3e40*/  FMUL R17, R19, R14 ;  /* 0x0000000e13117220 */ /* 0x028fe20000400000 */
[----:B------:R-:W-:Y:S01]  /*3e50*/  IMAD.X R29, R33, 0x1, R11, P5 ;  /* 0x00000001211d7824 */ /* 0x000fe200028e060b */
[----:B------:R-:W-:Y:S01]  /*3e60*/  ISETP.GT.AND P4, PT, R15, RZ, P2 ;  /* 0x000000ff0f00720c */ /* 0x000fe20001784270 */
[----:B------:R-:W-:Y:S01]  /*3e70*/  BSSY B1, `(.L_x_72) ;  /* 0x0000009000017945 */ /* 0x000fe20003800000 */
[----:B-1----:R-:W-:Y:S01]  /*3e80*/  FFMA R21, R18, R13, R17 ;  /* 0x0000000d12157223 */ /* 0x002fe20000000011 */
[----:B------:R-:W-:Y:S01]  /*3e90*/  IADD3 R16, P6, R26, UR9, RZ ;  /* 0x000000091a107c10 */ /* 0x000fe2000ffde0ff */
[----:B------:R-:W-:Y:S01]  /*3ea0*/  IMAD.MOV.U32 R23, RZ, RZ, R19 ;  /* 0x000000ffff177224 */ /* 0x000fe200078e0013 */
[----:B------:R-:W-:Y:S02]  /*3eb0*/  IADD3 R18, P5, R34, R6, RZ ;  /* 0x0000000622127210 */ /* 0x000fe40007fbe0ff */
[----:B------:R1:W-:Y:S01]  /*3ec0*/  @P1 STG.E desc[UR16][R28.64], R21 ;  /* 0x000000151c001986 */ /* 0x0003e2000c101910 */
[----:B------:R-:W-:-:S05]  /*3ed0*/  IADD3.X R17, R27, UR10, RZ, P6, !PT ;  /* 0x0000000a1b117c10 */ /* 0x000fca000b7fe4ff */
[----:B------:R-:W-:Y:S05]  /*3ee0*/  @!P4 BRA `(.L_x_73) ;  /* 0x000000000004c947 */ /* 0x000fea0003800000 */
[----:B------:R3:W5:Y:S02]  /*3ef0*/  LDG.E.LTC128B R23, desc[UR16][R16.64] ;  /* 0x0000001010177981 */ /* 0x000764000c1e1920 */
.L_x_73:
[----:B------:R-:W-:Y:S05]  /*3f00*/  BSYNC B1 ;  /* 0x0000000000017941 */ /* 0x000fea0003800000 */
.L_x_72:
[----:B------:R-:W-:Y:S01]  /*3f10*/  ISETP.GT.AND P1, PT, R9, 0x31, PT ;  /* 0x000000310900780c */ /* 0x000fe20003f24270 */
[----:B------:R-:W-:Y:S02]  /*3f20*/  IMAD.X R19, R35, 0x1, R7, P5 ;  /* 0x0000000123137824 */ /* 0x000fe400028e0607 */
[----:B-1---5:R-:W-:Y:S01]  /*3f30*/  FMUL R21, R23, R14 ;  /* 0x0000000e17157220 */ /* 0x022fe20000400000 */
[----:B------:R-:W-:Y:S01]  /*3f40*/  BSSY B1, `(.L_x_74) ;  /* 0x000000a000017945 */ /* 0x000fe20003800000 */
[----:B------:R-:W-:Y:S01]  /*3f50*/  ISETP.GT.AND P5, PT, R15, RZ, P1 ;  /* 0x000000ff0f00720c */ /* 0x000fe20000fa4270 */
[----:B------:R-:W-:Y:S02]  /*3f60*/  IMAD.MOV.U32 R29, RZ, RZ, R23 ;  /* 0x000000ffff1d7224 */ /* 0x000fe400078e0017 */
[----:B------:R-:W-:Y:S01]  /*3f70*/  FFMA R25, R20, R13, R21 ;  /* 0x0000000d14197223 */ /* 0x000fe20000000015 */
[----:B------:R-:W-:-:S04]  /*3f80*/  IADD3 R24, P6, R38, R6, RZ ;  /* 0x0000000626187210 */ /* 0x000fc80007fde0ff */
[----:B------:R1:W-:Y:S01]  /*3f90*/  @P4 STG.E desc[UR16][R18.64], R25 ;  /* 0x0000001912004986 */ /* 0x0003e2000c101910 */
[----:B------:R-:W-:-:S04]  /*3fa0*/  IADD3 R20, P4, R36, UR9, RZ ;  /* 0x0000000924147c10 */ /* 0x000fc8000ff9e0ff */
[----:B------:R-:W-:Y:S01]  /*3fb0*/  IADD3.X R21, R37, UR10, RZ, P4, !PT ;  /* 0x0000000a25157c10 */ /* 0x000fe2000a7fe4ff */
[----:B------:R-:W-:Y:S08]  /*3fc0*/  @!P5 BRA `(.L_x_75) ;  /* 0x000000000004d947 */ /* 0x000ff00003800000 */
[----:B------:R0:W5:Y:S02]  /*3fd0*/  LDG.E.LTC128B R29, desc[UR16][R20.64] ;  /* 0x00000010141d7981 */ /* 0x000164000c1e1920 */
.L_x_75:
[----:B------:R-:W-:Y:S05]  /*3fe0*/  BSYNC B1 ;  /* 0x0000000000017941 */ /* 0x000fea0003800000 */
.L_x_74:
[----:B-----5:R-:W-:Y:S01]  /*3ff0*/  FMUL R23, R29, R14 ;  /* 0x0000000e1d177220 */ /* 0x020fe20000400000 */
[----:B-1----:R-:W-:Y:S01]  /*4000*/  IMAD.X R25, R39, 0x1, R7, P6 ;  /* 0x0000000127197824 */ /* 0x002fe200030e0607 */
[----:B------:R-:W-:Y:S01]  /*4010*/  ISETP.GT.AND P4, PT, R15, 0x8, P2 ;  /* 0x000000080f00780c */ /* 0x000fe20001784270 */
[----:B------:R-:W-:Y:S01]  /*4020*/  BSSY B1, `(.L_x_76) ;  /* 0x0000007000017945 */ /* 0x000fe20003800000 */
[----:B0-----:R-:W-:Y:S01]  /*4030*/  FFMA R31, R22, R13, R23 ;  /* 0x0000000d161f7223 */ /* 0x001fe20000000017 */
[----:B------:R-:W-:-:S04]  /*4040*/  IADD3 R22, P2, R26, UR6, RZ ;  /* 0x000000061a167c10 */ /* 0x000fc8000ff5e0ff */
[----:B------:R0:W-:Y:S01]  /*4050*/  @P5 STG.E desc[UR16][R24.64], R31 ;  /* 0x0000001f18005986 */ /* 0x0001e2000c101910 */
[----:B------:R-:W-:-:S05]  /*4060*/  IADD3.X R23, R27, UR7, RZ, P2, !PT ;  /* 0x000000071b177c10 */ /* 0x000fca00097fe4ff */
[----:B------:R-:W-:Y:S05]  /*4070*/  @!P4 BRA `(.L_x_77) ;  /* 0x000000000004c947 */ /* 0x000fea0003800000 */
[----:B------:R1:W5:Y:S02]  /*4080*/  LDG.E.LTC128B R29, desc[UR16][R22.64] ;  /* 0x00000010161d7981 */ /* 0x000364000c1e1920 */
.L_x_77:
[----:B------:R-:W-:Y:S05]  /*4090*/  BSYNC B1 ;  /* 0x0000000000017941 */ /* 0x000fea0003800000 */
.L_x_76:
[----:B-1---5:R-:W-:Y:S01]  /*40a0*/  FMUL R23, R29, R14 ;  /* 0x0000000e1d177220 */ /* 0x022fe20000400000 */
[-C--:B------:R-:W-:Y:S01]  /*40b0*/  IADD3 R22, P5, R34, R12.reuse, RZ ;  /* 0x0000000c22167210 */ /* 0x080fe20007fbe0ff */
[----:B------:R-:W-:Y:S01]  /*40c0*/  BSSY B1, `(.L_x_78) ;  /* 0x000000c000017945 */ /* 0x000fe20003800000 */
[----:B------:R-:W-:Y:S01]  /*40d0*/  ISETP.GT.AND P1, PT, R15, 0x8, P1 ;  /* 0x000000080f00780c */ /* 0x000fe20000f24270 */
[----:B------:R-:W-:Y:S01]  /*40e0*/  FFMA R33, R88, R13, R23 ;  /* 0x0000000d58217223 */ /* 0x000fe20000000017 */
[----:B----4-:R-:W-:Y:S01]  /*40f0*/  IADD3 R26, P6, R36, UR6, RZ ;  /* 0x00000006241a7c10 */ /* 0x010fe2000ffde0ff */
[----:B------:R-:W-:Y:S01]  /*4100*/  IMAD.X R23, R35, 0x1, R11, P5 ;  /* 0x0000000123177824 */ /* 0x000fe200028e060b */
[----:B------:R-:W-:Y:S01]  /*4110*/  ISETP.GT.AND P2, PT, R9, 0x38, PT ;  /* 0x000000380900780c */ /* 0x000fe20003f44270 */
[----:B0-----:R-:W-:Y:S01]  /*4120*/  IMAD.MOV.U32 R31, RZ, RZ, R29 ;  /* 0x000000ffff1f7224 */ /* 0x001fe200078e001d */
[----:B------:R-:W-:Y:S02]  /*4130*/  IADD3 R28, P5, R38, R12, RZ ;  /* 0x0000000c261c7210 */ /* 0x000fe40007fbe0ff */
[----:B------:R0:W-:Y:S01]  /*4140*/  @P4 STG.E desc[UR16][R22.64], R33 ;  /* 0x0000002116004986 */ /* 0x0001e2000c101910 */
[----:B------:R-:W-:-:S04]  /*4150*/  IADD3.X R27, R37, UR7, RZ, P6, !PT ;  /* 0x00000007251b7c10 */ /* 0x000fc8000b7fe4ff */
[----:B------:R-:W-:Y:S06]  /*4160*/  @!P1 BRA `(.L_x_79) ;  /* 0x0000000000049947 */ /* 0x000fec0003800000 */
[----:B------:R1:W5:Y:S02]  /*4170*/  LDG.E.LTC128B R31, desc[UR16][R26.64] ;  /* 0x000000101a1f7981 */ /* 0x000364000c1e1920 */
.L_x_79:
[----:B------:R-:W-:Y:S05]  /*4180*/  BSYNC B1 ;  /* 0x0000000000017941 */ /* 0x000fea0003800000 */
.L_x_78:
[----:B0----5:R-:W-:Y:S01]  /*4190*/  FMUL R23, R31, R14 ;  /* 0x0000000e1f177220 */ /* 0x021fe20000400000 */
[----:B------:R-:W-:Y:S01]  /*41a0*/  IMAD.X R29, R39, 0x1, R11, P5 ;  /* 0x00000001271d7824 */ /* 0x000fe200028e060b */
[----:B------:R-:W-:Y:S01]  /*41b0*/  ISETP.GT.AND P4, PT, R15, RZ, P2 ;  /* 0x000000ff0f00720c */ /* 0x000fe20001784270 */
[----:B------:R-:W-:Y:S01]  /*41c0*/  BSSY B1, `(.L_x_80) ;  /* 0x0000008000017945 */ /* 0x000fe20003800000 */
[----:B-1----:R-:W-:Y:S01]  /*41d0*/  FFMA R27, R90, R13, R23 ;  /* 0x0000000d5a1b7223 */ /* 0x002fe20000000017 */
[----:B------:R-:W-:Y:S02]  /*41e0*/  IADD3 R22, P6, R16, UR9, RZ ;  /* 0x0000000910167c10 */ /* 0x000fe4000ffde0ff */
[----:B------:R-:W-:Y:S02]  /*41f0*/  IADD3 R26, P5, R18, R6, RZ ;  /* 0x00000006121a7210 */ /* 0x000fe40007fbe0ff */
[----:B------:R0:W-:Y:S01]  /*4200*/  @P1 STG.E desc[UR16][R28.64], R27 ;  /* 0x0000001b1c001986 */ /* 0x0001e2000c101910 */
[----:B------:R-:W-:-:S05]  /*4210*/  IADD3.X R23, R17, UR10, RZ, P6, !PT ;  /* 0x0000000a11177c10 */ /* 0x000fca000b7fe4ff */
[----:B------:R-:W-:Y:S05]  /*4220*/  @!P4 BRA `(.L_x_81) ;  /* 0x000000000004c947 */ /* 0x000fea0003800000 */
[----:B------:R1:W5:Y:S02]  /*4230*/  LDG.E.LTC128B R31, desc[UR16][R22.64] ;  /* 0x00000010161f7981 */ /* 0x000364000c1e1920 */
.L_x_81:
[----:B------:R-:W-:Y:S05]  /*4240*/  BSYNC B1 ;  /* 0x0000000000017941 */ /* 0x000fea0003800000 */
.L_x_80:
[----:B------:R-:W-:Y:S01]  /*4250*/  ISETP.GT.AND P1, PT, R9, 0x39, PT ;  /* 0x000000390900780c */ /* 0x000fe20003f24270 */
[----:B0-----:R-:W-:Y:S02]  /*4260*/  IMAD.X R27, R19, 0x1, R7, P5 ;  /* 0x00000001131b7824 */ /* 0x001fe400028e0607 */
[----:B-----5:R-:W-:Y:S01]  /*4270*/  FMUL R29, R31, R14 ;  /* 0x0000000e1f1d7220 */ /* 0x020fe20000400000 */
        /* <DEDUP_REMOVED lines=10> */
.L_x_83:
[----:B------:R-:W-:Y:S05]  /*4320*/  BSYNC B1 ;  /* 0x0000000000017941 */ /* 0x000fea0003800000 */
.L_x_82:
[----:B0----5:R-:W-:Y:S01]  /*4330*/  FMUL R35, R33, R14 ;  /* 0x0000000e21237220 */ /* 0x021fe20000400000 */
        /* <DEDUP_REMOVED lines=9> */
.L_x_85:
[----:B------:R-:W-:Y:S05]  /*43d0*/  BSYNC B1 ;  /* 0x0000000000017941 */ /* 0x000fea0003800000 */
.L_x_84:
[----:B---3-5:R-:W-:Y:S01]  /*43e0*/  FMUL R17, R33, R14 ;  /* 0x0000000e21117220 */ /* 0x028fe20000400000 */
[-C--:B------:R-:W-:Y:S01]  /*43f0*/  IADD3 R16, P5, R18, R12.reuse, RZ ;  /* 0x0000000c12107210 */ /* 0x080fe20007fbe0ff */
[----:B------:R-:W-:Y:S01]  /*4400*/  BSSY B1, `(.L_x_86) ;  /* 0x000000c000017945 */ /* 0x000fe20003800000 */
[----:B------:R-:W-:Y:S01]  /*4410*/  ISETP.GT.AND P1, PT, R15, 0x8, P1 ;  /* 0x000000080f00780c */ /* 0x000fe20000f24270 */
[----:B0-----:R-:W-:Y:S01]  /*4420*/  FFMA R35, R96, R13, R17 ;  /* 0x0000000d60237223 */ /* 0x001fe20000000011 */
[----:B------:R-:W-:Y:S01]  /*4430*/  IADD3 R18, P6, R20, UR6, RZ ;  /* 0x0000000614127c10 */ /* 0x000fe2000ffde0ff */
[----:B------:R-:W-:Y:S01]  /*4440*/  IMAD.X R17, R19, 0x1, R11, P5 ;  /* 0x0000000113117824 */ /* 0x000fe200028e060b */
[----:B------:R-:W-:Y:S02]  /*4450*/  ISETP.GT.AND P2, PT, R9, 0x40, PT ;  /* 0x000000400900780c */ /* 0x000fe40003f44270 */
[----:B------:R-:W-:Y:S01]  /*4460*/  IADD3.X R19, R21, UR7, RZ, P6, !PT ;  /* 0x0000000715137c10 */ /* 0x000fe2000b7fe4ff */
[----:B------:R-:W-:Y:S01]  /*4470*/  IMAD.MOV.U32 R21, RZ, RZ, R33 ;  /* 0x000000ffff157224 */ /* 0x000fe200078e0021 */
[----:B------:R0:W-:Y:S01]  /*4480*/  @P4 STG.E desc[UR16][R16.64], R35 ;  /* 0x0000002310004986 */ /* 0x0001e2000c101910 */
[----:B------:R-:W-:-:S04]  /*4490*/  IADD3 R32, P5, R24, R12, RZ ;  /* 0x0000000c18207210 */ /* 0x000fc80007fbe0ff */
[----:B------:R-:W-:Y:S09]  /*44a0*/  @!P1 BRA `(.L_x_87) ;  /* 0x0000000000049947 */ /* 0x000ff20003800000 */
[----:B------:R3:W5:Y:S02]  /*44b0*/  LDG.E.LTC128B R21, desc[UR16][R18.64] ;  /* 0x0000001012157981 */ /* 0x000764000c1e1920 */
.L_x_87:
[----:B------:R-:W-:Y:S05]  /*44c0*/  BSYNC B1 ;  /* 0x0000000000017941 */ /* 0x000fea0003800000 */
.L_x_86:
[----:B0----5:R-:W-:Y:S01]  /*44d0*/  FMUL R17, R21, R14 ;  /* 0x0000000e15117220 */ /* 0x021fe20000400000 */
[----:B------:R-:W-:Y:S01]  /*44e0*/  IMAD.X R33, R25, 0x1, R11, P5 ;  /* 0x0000000119217824 */ /* 0x000fe200028e060b */
[----:B------:R-:W-:Y:S01]  /*44f0*/  ISETP.GT.AND P4, PT, R15, RZ, P2 ;  /* 0x000000ff0f00720c */ /* 0x000fe20001784270 */
[----:B------:R-:W-:Y:S01]  /*4500*/  BSSY B1, `(.L_x_88) ;  /* 0x0000009000017945 */ /* 0x000fe20003800000 */
[----:B---3--:R-:W-:Y:S01]  /*4510*/  FFMA R19, R98, R13, R17 ;  /* 0x0000000d62137223 */ /* 0x008fe20000000011 */
[----:B------:R-:W-:Y:S01]  /*4520*/  IADD3 R16, P6, R22, UR9, RZ ;  /* 0x0000000916107c10 */ /* 0x000fe2000ffde0ff */
[----:B------:R-:W-:Y:S01]  /*4530*/  IMAD.MOV.U32 R25, RZ, RZ, R21 ;  /* 0x000000ffff197224 */ /* 0x000fe200078e0015 */
[----:B------:R-:W-:Y:S02]  /*4540*/  IADD3 R18, P5, R26, R6, RZ ;  /* 0x000000061a127210 */ /* 0x000fe40007fbe0ff */
[----:B------:R0:W-:Y:S01]  /*4550*/  @P1 STG.E desc[UR16][R32.64], R19 ;  /* 0x0000001320001986 */ /* 0x0001e2000c101910 */
[----:B------:R-:W-:-:S05]  /*4560*/  IADD3.X R17, R23, UR10, RZ, P6, !PT ;  /* 0x0000000a17117c10 */ /* 0x000fca000b7fe4ff */
[----:B------:R-:W-:Y:S05]  /*4570*/  @!P4 BRA `(.L_x_89) ;  /* 0x000000000004c947 */ /* 0x000fea0003800000 */
[----:B------:R3:W5:Y:S02]  /*4580*/  LDG.E.LTC128B R25, desc[UR16][R16.64] ;  /* 0x0000001010197981 */ /* 0x000764000c1e1920 */
.L_x_89:
[----:B------:R-:W-:Y:S05]  /*4590*/  BSYNC B1 ;  /* 0x0000000000017941 */ /* 0x000fea0003800000 */
.L_x_88:
        /* <DEDUP_REMOVED lines=13> */
.L_x_91:
[----:B------:R-:W-:Y:S05]  /*4670*/  BSYNC B1 ;  /* 0x0000000000017941 */ /* 0x000fea0003800000 */
.L_x_90:
[----:B0----5:R-:W-:Y:S01]  /*4680*/  FMUL R35, R33, R14 ;  /* 0x0000000e21237220 */ /* 0x021fe20000400000 */
[----:B------:R-:W-:Y:S01]  /*4690*/  IMAD.X R25, R31, 0x1, R7, P6 ;  /* 0x000000011f197824 */ /* 0x000fe200030e0607 */
[----:B------:R-:W-:Y:S01]  /*46a0*/  ISETP.GT.AND P4, PT, R15, 0x8, P2 ;  /* 0x000000080f00780c */ /* 0x000fe20001784270 */
[----:B------:R-:W-:Y:S01]  /*46b0*/  BSSY B1, `(.L_x_92) ;  /* 0x0000007000017945 */ /* 0x000fe20003800000 */
[----:B------:R-:W-:Y:S01]  /*46c0*/  FFMA R35, R102, R13, R35 ;  /* 0x0000000d66237223 */ /* 0x000fe20000000023 */
[----:B-1----:R-:W-:-:S04]  /*46d0*/  IADD3 R22, P2, R22, UR6, RZ ;  /* 0x0000000616167c10 */ /* 0x002fc8000ff5e0ff */
[----:B------:R0:W-:Y:S01]  /*46e0*/  @P5 STG.E desc[UR16][R24.64], R35 ;  /* 0x0000002318005986 */ /* 0x0001e2000c101910 */
[----:B------:R-:W-:-:S05]  /*46f0*/  IADD3.X R23, R23, UR7, RZ, P2, !PT ;  /* 0x0000000717177c10 */ /* 0x000fca00097fe4ff */
[----:B------:R-:W-:Y:S05]  /*4700*/  @!P4 BRA `(.L_x_93) ;  /* 0x000000000004c947 */ /* 0x000fea0003800000 */
[----:B------:R1:W5:Y:S02]  /*4710*/  LDG.E.LTC128B R33, desc[UR16][R22.64] ;  /* 0x0000001016217981 */ /* 0x000364000c1e1920 */
.L_x_93:
[----:B------:R-:W-:Y:S05]  /*4720*/  BSYNC B1 ;  /* 0x0000000000017941 */ /* 0x000fea0003800000 */
.L_x_92:
[----:B-1---5:R-:W-:Y:S01]  /*4730*/  FMUL R23, R33, R14 ;  /* 0x0000000e21177220 */ /* 0x022fe20000400000 */
        /* <DEDUP_REMOVED lines=8> */
[----:B----4-:R-:W-:Y:S01]  /*47c0*/  IMAD.MOV.U32 R29, RZ, RZ, R33 ;  /* 0x000000ffff1d7224 */ /* 0x010fe200078e0021 */
[----:B------:R0:W-:Y:S01]  /*47d0*/  @P4 STG.E desc[UR16][R22.64], R35 ;  /* 0x0000002316004986 */ /* 0x0001e2000c101910 */
[----:B------:R-:W-:-:S04]  /*47e0*/  IADD3 R32, P5, R30, R12, RZ ;  /* 0x0000000c1e207210 */ /* 0x000fc80007fbe0ff */
[----:B------:R-:W-:Y:S09]  /*47f0*/  @!P1 BRA `(.L_x_95) ;  /* 0x0000000000049947 */ /* 0x000ff20003800000 */
[----:B------:R1:W5:Y:S02]  /*4800*/  LDG.E.LTC128B R29, desc[UR16][R26.64] ;  /* 0x000000101a1d7981 */ /* 0x000364000c1e1920 */
.L_x_95:
[----:B------:R-:W-:Y:S05]  /*4810*/  BSYNC B1 ;  /* 0x0000000000017941 */ /* 0x000fea0003800000 */
.L_x_94:
[----:B0----5:R-:W-:Y:S01]  /*4820*/  FMUL R23, R29, R14 ;  /* 0x0000000e1d177220 */ /* 0x021fe20000400000 */
        /* <DEDUP_REMOVED lines=11> */
.L_x_97:
[----:B------:R-:W-:Y:S05]  /*48e0*/  BSYNC B1 ;  /* 0x0000000000017941 */ /* 0x000fea0003800000 */
.L_x_96:
[----:B------:R-:W-:Y:S01]  /*48f0*/  ISETP.GT.AND P1, PT, R9, 0x49, PT ;  /* 0x000000490900780c */ /* 0x000fe20003f24270 */
[----:B-----5:R-:W-:Y:S01]  /*4900*/  FMUL R29, R31, R14 ;  /* 0x0000000e1f1d7220 */ /* 0x020fe20000400000 */
[----:B0-----:R-:W-:Y:S01]  /*4910*/  IADD3.X R27, R19, R7, RZ, P5, !PT ;  /* 0x00000007131b7210 */ /* 0x001fe20002ffe4ff */
[----:B------:R-:W-:Y:S01]  /*4920*/  BSSY B1, `(.L_x_98) ;  /* 0x000000a000017945 */ /* 0x000fe20003800000 */
[----:B------:R-:W-:Y:S01]  /*4930*/  ISETP.GT.AND P5, PT, R15, RZ, P1 ;  /* 0x000000ff0f00720c */ /* 0x000fe20000fa4270 */
[----:B------:R-:W-:Y:S01]  /*4940*/  FFMA R35, R108, R13, R29 ;  /* 0x0000000d6c237223 */ /* 0x000fe2000000001d */
[----:B------:R-:W-:Y:S01]  /*4950*/  IADD3 R30, P6, R24, R6, RZ ;  /* 0x00000006181e7210 */ /* 0x000fe20007fde0ff */
[----:B------:R-:W-:-:S03]  /*4960*/  IMAD.MOV.U32 R33, RZ, RZ, R31 ;  /* 0x000000ffff217224 */ /* 0x000fc600078e001f */
[----:B------:R0:W-:Y:S01]  /*4970*/  @P4 STG.E desc[UR16][R26.64], R35 ;  /* 0x000000231a004986 */ /* 0x0001e2000c101910 */
[----:B------:R-:W-:-:S04]  /*4980*/  IADD3 R28, P4, R20, UR9, RZ ;  /* 0x00000009141c7c10 */ /* 0x000fc8000ff9e0ff */
[----:B------:R-:W-:Y:S02]  /*4990*/  IADD3.X R29, R21, UR10, RZ, P4, !PT ;  /* 0x0000000a151d7c10 */ /* 0x000fe4000a7fe4ff */
[----:B------:R-:W-:Y:S07]  /*49a0*/  @!P5 BRA `(.L_x_99) ;  /* 0x000000000004d947 */ /* 0x000fee0003800000 */
[----:B------:R4:W5:Y:S02]  /*49b0*/  LDG.E.LTC128B R33, desc[UR16][R28.64] ;  /* 0x000000101c217981 */ /* 0x000964000c1e1920 */
.L_x_99:
[----:B------:R-:W-:Y:S05]  /*49c0*/  BSYNC B1 ;  /* 0x0000000000017941 */ /* 0x000fea0003800000 */
.L_x_98:
        /* <DEDUP_REMOVED lines=10> */
.L_x_101:
[----:B------:R-:W-:Y:S05]  /*4a70*/  BSYNC B1 ;  /* 0x0000000000017941 */ /* 0x000fea0003800000 */
.L_x_100:
        /* <DEDUP_REMOVED lines=14> */
.L_x_103:
[----:B------:R-:W-:Y:S05]  /*4b60*/  BSYNC B1 ;  /* 0x0000000000017941 */ /* 0x000fea0003800000 */
.L_x_102:
        /* <DEDUP_REMOVED lines=12> */
.L_x_105:
[----:B------:R-:W-:Y:S05]  /*4c30*/  BSYNC B1 ;  /* 0x0000000000017941 */ /* 0x000fea0003800000 */
.L_x_104:
        /* <DEDUP_REMOVED lines=13> */
.L_x_107:
[----:B------:R-:W-:Y:S05]  /*4d10*/  BSYNC B1 ;  /* 0x0000000000017941 */ /* 0x000fea0003800000 */
.L_x_106:
        /* <DEDUP_REMOVED lines=10> */
.L_x_109:
[----:B------:R-:W-:Y:S05]  /*4dc0*/  BSYNC B1 ;  /* 0x0000000000017941 */ /* 0x000fea0003800000 */
.L_x_108:
        /* <DEDUP_REMOVED lines=14> */
.L_x_111:
[----:B------:R-:W-:Y:S05]  /*4eb0*/  BSYNC B1 ;  /* 0x0000000000017941 */ /* 0x000fea0003800000 */
.L_x_110:
        /* <DEDUP_REMOVED lines=12> */
.L_x_113:
[----:B------:R-:W-:Y:S05]  /*4f80*/  BSYNC B1 ;  /* 0x0000000000017941 */ /* 0x000fea0003800000 */
.L_x_112:
        /* <DEDUP_REMOVED lines=13> */
.L_x_115:
[----:B------:R-:W-:Y:S05]  /*5060*/  BSYNC B1 ;  /* 0x0000000000017941 */ /* 0x000fea0003800000 */
.L_x_114:
        /* <DEDUP_REMOVED lines=10> */
.L_x_117:
[----:B------:R-:W-:Y:S05]  /*5110*/  BSYNC B1 ;  /* 0x0000000000017941 */ /* 0x000fea0003800000 */
.L_x_116:
        /* <DEDUP_REMOVED lines=14> */
.L_x_119:
[----:B------:R-:W-:Y:S05]  /*5200*/  BSYNC B1 ;  /* 0x0000000000017941 */ /* 0x000fea0003800000 */
.L_x_118:
        /* <DEDUP_REMOVED lines=12> */
.L_x_121:
[----:B------:R-:W-:Y:S05]  /*52d0*/  BSYNC B1 ;  /* 0x0000000000017941 */ /* 0x000fea0003800000 */
.L_x_120:
        /* <DEDUP_REMOVED lines=13> */
.L_x_123:
[----:B------:R-:W-:Y:S05]  /*53b0*/  BSYNC B1 ;  /* 0x0000000000017941 */ /* 0x000fea0003800000 */
.L_x_122:
        /* <DEDUP_REMOVED lines=10> */
.L_x_125:
[----:B------:R-:W-:Y:S05]  /*5460*/  BSYNC B1 ;  /* 0x0000000000017941 */ /* 0x000fea0003800000 */
.L_x_124:
        /* <DEDUP_REMOVED lines=14> */
.L_x_127:
[----:B------:R-:W-:Y:S05]  /*5550*/  BSYNC B1 ;  /* 0x0000000000017941 */ /* 0x000fea0003800000 */
.L_x_126:
        /* <DEDUP_REMOVED lines=12> */
.L_x_129:
[----:B------:R-:W-:Y:S05]  /*5620*/  BSYNC B1 ;  /* 0x0000000000017941 */ /* 0x000fea0003800000 */
.L_x_128:
        /* <DEDUP_REMOVED lines=13> */
.L_x_131:
[----:B------:R-:W-:Y:S05]  /*5700*/  BSYNC B1 ;  /* 0x0000000000017941 */ /* 0x000fea0003800000 */
.L_x_130:
        /* <DEDUP_REMOVED lines=10> */
.L_x_133:
[----:B------:R-:W-:Y:S05]  /*57b0*/  BSYNC B1 ;  /* 0x0000000000017941 */ /* 0x000fea0003800000 */
.L_x_132:
        /* <DEDUP_REMOVED lines=14> */
.L_x_135:
[----:B------:R-:W-:Y:S05]  /*58a0*/  BSYNC B1 ;  /* 0x0000000000017941 */ /* 0x000fea0003800000 */
.L_x_134:
        /* <DEDUP_REMOVED lines=12> */
.L_x_137:
[----:B------:R-:W-:Y:S05]  /*5970*/  BSYNC B1 ;  /* 0x0000000000017941 */ /* 0x000fea0003800000 */
.L_x_136:
[----:B------:R-:W-:Y:S01]  /*5980*/  ISETP.GT.AND P2, PT, R9, 0x71, PT ;  /* 0x000000710900780c */ /* 0x000fe20003f44270 */
[----:B-----5:R-:W-:Y:S01]  /*5990*/  FMUL R21, R25, R14 ;  /* 0x0000000e19157220 */ /* 0x020fe20000400000 */
[----:B0-----:R-:W-:Y:S01]  /*59a0*/  IMAD.X R19, R27, 0x1, R7, P5 ;  /* 0x000000011b137824 */ /* 0x001fe200028e0607 */
        /* <DEDUP_REMOVED lines=10> */
.L_x_139:
[----:B------:R-:W-:Y:S05]  /*5a50*/  BSYNC B1 ;  /* 0x0000000000017941 */ /* 0x000fea0003800000 */
.L_x_138:
        /* <DEDUP_REMOVED lines=10> */
.L_x_141:
[----:B------:R-:W-:Y:S05]  /*5b00*/  BSYNC B1 ;  /* 0x0000000000017941 */ /* 0x000fea0003800000 */
.L_x_140:
        /* <DEDUP_REMOVED lines=14> */
.L_x_143:
[----:B------:R-:W-:Y:S05]  /*5bf0*/  BSYNC B1 ;  /* 0x0000000000017941 */ /* 0x000fea0003800000 */
.L_x_142:
[----:B0----5:R-:W-:Y:S01]  /*5c00*/  FMUL R23, R29, R14 ;  /* 0x0000000e1d177220 */ /* 0x021fe20000400000 */
[----:B------:R-:W-:Y:S01]  /*5c10*/  IMAD.X R33, R31, 0x1, R11, P5 ;  /* 0x000000011f217824 */ /* 0x000fe200028e060b */
[----:B------:R-:W-:Y:S01]  /*5c20*/  ISETP.GT.AND P6, PT, R15, RZ, P1 ;  /* 0x000000ff0f00720c */ /* 0x000fe20000fc4270 */
[----:B------:R-:W-:Y:S01]  /*5c30*/  BSSY B1, `(.L_x_144) ;  /* 0x0000008000017945 */ /* 0x000fe20003800000 */
[----:B------:R-:W-:Y:S01]  /*5c40*/  FFMA R23, R154, R13, R23 ;  /* 0x0000000d9a177223 */ /* 0x000fe20000000017 */
[----:B-1----:R-:W-:-:S04]  /*5c50*/  IADD3 R26, P4, R18, R6, RZ ;  /* 0x00000006121a7210 */ /* 0x002fc80007f9e0ff */
[----:B------:R0:W-:Y:S06]  /*5c60*/  @P2 STG.E desc[UR16][R32.64], R23 ;  /* 0x0000001720002986 */ /* 0x0001ec000c101910 */
[----:B------:R-:W-:Y:S05]  /*5c70*/  @!P6 BRA `(.L_x_145) ;  /* 0x00000000000ce947 */ /* 0x000fea0003800000 */
[----:B------:R-:W-:-:S04]  /*5c80*/  IADD3 R22, P2, R16, UR9, RZ ;  /* 0x0000000910167c10 */ /* 0x000fc8000ff5e0ff */
[----:B0-----:R-:W-:-:S05]  /*5c90*/  IADD3.X R23, R17, UR10, RZ, P2, !PT ;  /* 0x0000000a11177c10 */ /* 0x001fca00097fe4ff */
[----:B------:R1:W5:Y:S04]  /*5ca0*/  LDG.E.LTC128B R29, desc[UR16][R22.64] ;  /* 0x00000010161d7981 */ /* 0x000368000c1e1920 */
.L_x_145:
[----:B------:R-:W-:Y:S05]  /*5cb0*/  BSYNC B1 ;  /* 0x0000000000017941 */ /* 0x000fea0003800000 */
.L_x_144:
[----:B------:R-:W-:Y:S01]  /*5cc0*/  ISETP.GT.AND P2, PT, R9, 0x79, PT ;  /* 0x000000790900780c */ /* 0x000fe20003f44270 */
[----:B01---5:R-:W-:Y:S01]  /*5cd0*/  FMUL R23, R29, R14 ;  /* 0x0000000e1d177220 */ /* 0x023fe20000400000 */
[----:B------:R-:W-:Y:S01]  /*5ce0*/  IMAD.X R27, R19, 0x1, R7, P4 ;  /* 0x00000001131b7824 */ /* 0x000fe200020e0607 */
[----:B------:R-:W-:Y:S01]  /*5cf0*/  BSSY B1, `(.L_x_146) ;  /* 0x0000009000017945 */ /* 0x000fe20003800000 */
[----:B------:R-:W-:Y:S01]  /*5d00*/  ISETP.GT.AND P5, PT, R15, RZ, P2 ;  /* 0x000000ff0f00720c */ /* 0x000fe200017a4270 */
[----:B------:R-:W-:Y:S01]  /*5d10*/  FFMA R9, R156, R13, R23 ;  /* 0x0000000d9c097223 */ /* 0x000fe20000000017 */
[----:B------:R-:W-:-:S04]  /*5d20*/  IADD3 R6, P4, R24, R6, RZ ;  /* 0x0000000618067210 */ /* 0x000fc80007f9e0ff */
[----:B------:R0:W-:Y:S01]  /*5d30*/  @P6 STG.E desc[UR16][R26.64], R9 ;  /* 0x000000091a006986 */ /* 0x0001e2000c101910 */
[----:B------:R-:W-:-:S04]  /*5d40*/  IADD3 R22, P6, R20, UR9, RZ ;  /* 0x0000000914167c10 */ /* 0x000fc8000ffde0ff */
[----:B------:R-:W-:Y:S02]  /*5d50*/  IADD3.X R23, R21, UR10, RZ, P6, !PT ;  /* 0x0000000a15177c10 */ /* 0x000fe4000b7fe4ff */
[----:B------:R-:W-:Y:S07]  /*5d60*/  @!P5 BRA `(.L_x_147) ;  /* 0x000000000004d947 */ /* 0x000fee0003800000 */
[----:B------:R1:W5:Y:S02]  /*5d70*/  LDG.E.LTC128B R29, desc[UR16][R22.64] ;  /* 0x00000010161d7981 */ /* 0x000364000c1e1920 */
.L_x_147:
[----:B------:R-:W-:Y:S05]  /*5d80*/  BSYNC B1 ;  /* 0x0000000000017941 */ /* 0x000fea0003800000 */
.L_x_146:
[----:B0----5:R-:W-:Y:S01]  /*5d90*/  FMUL R9, R29, R14 ;  /* 0x0000000e1d097220 */ /* 0x021fe20000400000 */
[----:B------:R-:W-:Y:S01]  /*5da0*/  IMAD.X R7, R25, 0x1, R7, P4 ;  /* 0x0000000119077824 */ /* 0x000fe200020e0607 */
[----:B------:R-:W-:Y:S01]  /*5db0*/  ISETP.GT.AND P1, PT, R15, 0x8, P1 ;  /* 0x000000080f00780c */ /* 0x000fe20000f24270 */
[----:B------:R-:W-:Y:S01]  /*5dc0*/  BSSY B1, `(.L_x_148) ;  /* 0x0000008000017945 */ /* 0x000fe20003800000 */
[----:B------:R-:W-:Y:S01]  /*5dd0*/  FFMA R9, R158, R13, R9 ;  /* 0x0000000d9e097223 */ /* 0x000fe20000000009 */
[----:B---3--:R-:W-:Y:S02]  /*5de0*/  IADD3 R16, P4, R16, UR6, RZ ;  /* 0x0000000610107c10 */ /* 0x008fe4000ff9e0ff */
[----:B-1----:R-:W-:Y:S02]  /*5df0*/  IADD3 R22, P6, R18, R12, RZ ;  /* 0x0000000c12167210 */ /* 0x002fe40007fde0ff */
[----:B------:R0:W-:Y:S01]  /*5e00*/  @P5 STG.E desc[UR16][R6.64], R9 ;  /* 0x0000000906005986 */ /* 0x0001e2000c101910 */
[----:B------:R-:W-:-:S05]  /*5e10*/  IADD3.X R17, R17, UR7, RZ, P4, !PT ;  /* 0x0000000711117c10 */ /* 0x000fca000a7fe4ff */
[----:B------:R-:W-:Y:S05]  /*5e20*/  @!P1 BRA `(.L_x_149) ;  /* 0x0000000000049947 */ /* 0x000fea0003800000 */
[----:B------:R1:W5:Y:S02]  /*5e30*/  LDG.E.LTC128B R29, desc[UR16][R16.64] ;  /* 0x00000010101d7981 */ /* 0x000364000c1e1920 */
.L_x_149:
[----:B------:R-:W-:Y:S05]  /*5e40*/  BSYNC B1 ;  /* 0x0000000000017941 */ /* 0x000fea0003800000 */
.L_x_148:
[----:B------:R-:W-:Y:S01]  /*5e50*/  ISETP.GT.AND P2, PT, R15, 0x8, P2 ;  /* 0x000000080f00780c */ /* 0x000fe20001744270 */
[----:B0----5:R-:W-:Y:S01]  /*5e60*/  FMUL R7, R29, R14 ;  /* 0x0000000e1d077220 */ /* 0x021fe20000400000 */
[----:B------:R-:W-:Y:S01]  /*5e70*/  IMAD.X R23, R19, 0x1, R11, P6 ;  /* 0x0000000113177824 */ /* 0x000fe200030e060b */
[----:B------:R-:W-:Y:S02]  /*5e80*/  BSSY B1, `(.L_x_150) ;  /* 0x0000007000017945 */ /* 0x000fe40003800000 */
[----:B------:R-:W-:-:S05]  /*5e90*/  FFMA R9, R160, R13, R7 ;  /* 0x0000000da0097223 */ /* 0x000fca0000000007 */
[----:B------:R0:W-:Y:S01]  /*5ea0*/  @P1 STG.E desc[UR16][R22.64], R9 ;  /* 0x0000000916001986 */ /* 0x0001e2000c101910 */
[----:B------:R-:W-:-:S04]  /*5eb0*/  IADD3 R6, P1, R20, UR6, RZ ;  /* 0x0000000614067c10 */ /* 0x000fc8000ff3e0ff */
[----:B------:R-:W-:Y:S01]  /*5ec0*/  IADD3.X R7, R21, UR7, RZ, P1, !PT ;  /* 0x0000000715077c10 */ /* 0x000fe20008ffe4ff */
[----:B------:R-:W-:Y:S08]  /*5ed0*/  @!P2 BRA `(.L_x_151) ;  /* 0x000000000004a947 */ /* 0x000ff00003800000 */
[----:B------:R3:W5:Y:S02]  /*5ee0*/  LDG.E.LTC128B R29, desc[UR16][R6.64] ;  /* 0x00000010061d7981 */ /* 0x000764000c1e1920 */
.L_x_151:
[----:B------:R-:W-:Y:S05]  /*5ef0*/  BSYNC B1 ;  /* 0x0000000000017941 */ /* 0x000fea0003800000 */
.L_x_150:
[----:B------:R-:W-:Y:S05]  /*5f00*/  @!P2 BRA `(.L_x_152) ;  /* 0x000000140094a947 */ /* 0x000fea0003800000 */
[----:B---3--:R-:W-:Y:S01]  /*5f10*/  IADD3 R6, P1, R24, R12, RZ ;  /* 0x0000000c18067210 */ /* 0x008fe20007f3e0ff */
[----:B-----5:R-:W-:-:S04]  /*5f20*/  FMUL R29, R29, R14 ;  /* 0x0000000e1d1d7220 */ /* 0x020fc80000400000 */
[----:B------:R-:W-:Y:S02]  /*5f30*/  IMAD.X R7, R25, 0x1, R11, P1 ;  /* 0x0000000119077824 */ /* 0x000fe400008e060b */
[----:B------:R-:W-:-:S05]  /*5f40*/  FFMA R29, R162, R13, R29 ;  /* 0x0000000da21d7223 */ /* 0x000fca000000001d */
[----:B------:R4:W-:Y:S01]  /*5f50*/  STG.E desc[UR16][R6.64], R29 ;  /* 0x0000001d06007986 */ /* 0x0009e2000c101910 */
[----:B------:R-:W-:Y:S05]  /*5f60*/  BRA `(.L_x_152) ;  /* 0x00000014007c7947 */ /* 0x000fea0003800000 */
.L_x_29:
[----:B------:R-:W-:Y:S01]  /*5f70*/  ISETP.GT.AND P4, PT, R9, 0x1, PT ;  /* 0x000000010900780c */ /* 0x000fe20003f84270 */
[----:B------:R-:W-:Y:S01]  /*5f80*/  ULDC.64 UR6, c[0x0][0x6c0] ;  /* 0x0001b00000067ab9 */ /* 0x000fe20000000a00 */
[-C--:B------:R-:W-:Y:S01]  /*5f90*/  FMUL R19, R19, R13.reuse ;  /* 0x0000000d13137220 */ /* 0x080fe20000400000 */
[----:B------:R-:W-:Y:S01]  /*5fa0*/  LEA R24, P6, R36, UR6, 0x2 ;  /* 0x0000000624187c11 */ /* 0x000fe2000f8c10ff */
[-C--:B------:R-:W-:Y:S01]  /*5fb0*/  FMUL R7, R196, R13.reuse ;  /* 0x0000000dc4077220 */ /* 0x080fe20000400000 */
[----:B------:R-:W-:Y:S01]  /*5fc0*/  ISETP.GT.AND P2, PT, R15, RZ, P4 ;  /* 0x000000ff0f00720c */ /* 0x000fe20002744270 */
[-C--:B------:R-:W-:Y:S01]  /*5fd0*/  FMUL R93, R93, R13.reuse ;  /* 0x0000000d5d5d7220 */ /* 0x080fe20000400000 */
[----:B------:R-:W-:Y:S01]  /*5fe0*/  LEA.HI.X R25, R36, UR7, R43, 0x2, P6 ;  /* 0x0000000724197c11 */ /* 0x000fe2000b0f142b */
[-C--:B------:R-:W-:Y:S01]  /*5ff0*/  FMUL R11, R198, R13.reuse ;  /* 0x0000000dc60b7220 */ /* 0x080fe20000400000 */
[CC--:B------:R-:W-:Y:S01]  /*6000*/  LEA R28, P6, R26.reuse, R24.reuse, 0x2 ;  /* 0x000000181a1c7211 */ /* 0x0c0fe200078c10ff */
[----:B------:R-:W-:Y:S01]  /*6010*/  FMUL R21, R21, R13 ;  /* 0x0000000d15157220 */ /* 0x000fe20000400000 */
[C---:B------:R-:W-:Y:S01]  /*6020*/  ISETP.GT.AND P1, PT, R15.reuse, 0x8, P1 ;  /* 0x000000080f00780c */ /* 0x040fe20000f24270 */
[----:B------:R0:W-:Y:S01]  /*6030*/  @P5 STG.E desc[UR16][R24.64], R19 ;  /* 0x0000001318005986 */ /* 0x0001e2000c101910 */
[--C-:B------:R-:W-:Y:S01]  /*6040*/  LEA.HI.X R29, R26, R25, R27.reuse, 0x2, P6 ;  /* 0x000000191a1d7211 */ /* 0x100fe200030f141b */
[-C--:B------:R-:W-:Y:S01]  /*6050*/  FMUL R17, R200, R13.reuse ;  /* 0x0000000dc8117220 */ /* 0x080fe20000400000 */
[C---:B------:R-:W-:Y:S01]  /*6060*/  SHF.L.U64.HI R27, R26.reuse, 0x5, R27 ;  /* 0x000000051a1b7819 */ /* 0x040fe2000001021b */
[----:B------:R-:W-:Y:S01]  /*6070*/  IMAD.SHL.U32 R26, R26, 0x20, RZ ;  /* 0x000000201a1a7824 */ /* 0x000fe200078e00ff */
[----:B------:R-:W-:Y:S01]  /*6080*/  ISETP.GT.AND P4, PT, R15, 0x8, P4 ;  /* 0x000000080f00780c */ /* 0x000fe20002784270 */
[----:B------:R1:W-:Y:S01]  /*6090*/  @P2 STG.E desc[UR16][R28.64], R7 ;  /* 0x000000071c002986 */ /* 0x0003e2000c101910 */
[----:B------:R-:W-:Y:S01]  /*60a0*/  ISETP.GT.AND P2, PT, R9, 0x8, PT ;  /* 0x000000080900780c */ /* 0x000fe20003f44270 */
[----:B------:R-:W-:Y:S01]  /*60b0*/  FMUL R23, R18, R13 ;  /* 0x0000000d12177220 */ /* 0x000fe20000400000 */
[----:B------:R-:W-:-:S02]  /*60c0*/  IADD3 R30, P5, R26, R24, RZ ;  /* 0x000000181a1e7210 */ /* 0x000fc40007fbe0ff */
[----:B------:R-:W-:Y:S01]  /*60d0*/  ISETP.GT.AND P6, PT, R15, RZ, P2 ;  /* 0x000000ff0f00720c */ /* 0x000fe200017c4270 */
[----:B------:R2:W-:Y:S01]  /*60e0*/  @P1 STG.E desc[UR16][R24.64+0x20], R93 ;  /* 0x0000205d18001986 */ /* 0x0005e2000c101910 */
[----:B------:R-:W-:Y:S01]  /*60f0*/  ISETP.GT.AND P1, PT, R9, 0x9, PT ;  /* 0x000000090900780c */ /* 0x000fe20003f24270 */
[----:B------:R-:W-:Y:S01]  /*6100*/  IMAD.X R31, R27, 0x1, R25, P5 ;  /* 0x000000011b1f7824 */ /* 0x000fe200028e0619 */
[----:B------:R-:W-:Y:S01]  /*6110*/  IADD3 R32, P5, R26, R28, RZ ;  /* 0x0000001c1a207210 */ /* 0x000fe20007fbe0ff */
[----:B0-----:R-:W-:Y:S01]  /*6120*/  FMUL R19, R192, R13 ;  /* 0x0000000dc0137220 */ /* 0x001fe20000400000 */
[C---:B------:R-:W-:Y:S01]  /*6130*/  ISETP.GT.AND P2, PT, R15.reuse, 0x8, P2 ;  /* 0x000000080f00780c */ /* 0x040fe20001744270 */
[----:B------:R0:W-:Y:S01]  /*6140*/  @P4 STG.E desc[UR16][R28.64+0x20], R11 ;  /* 0x0000200b1c004986 */ /* 0x0001e2000c101910 */
[----:B------:R-:W-:Y:S01]  /*6150*/  ISETP.GT.AND P4, PT, R15, RZ, P1 ;  /* 0x000000ff0f00720c */ /* 0x000fe20000f84270 */
[----:B------:R-:W-:Y:S01]  /*6160*/  IMAD.X R33, R27, 0x1, R29, P5 ;  /* 0x000000011b217824 */ /* 0x000fe200028e061d */
[----:B------:R-:W-:-:S03]  /*6170*/  ISETP.GT.AND P1, PT, R15, 0x8, P1 ;  /* 0x000000080f00780c */ /* 0x000fc60000f24270 */
[----:B------:R3:W-:Y:S01]  /*6180*/  @P6 STG.E desc[UR16][R30.64], R21 ;  /* 0x000000151e006986 */ /* 0x0007e2000c101910 */
[----:B-1----:R-:W-:-:S04]  /*6190*/  IADD3 R7, P6, R26, 0x20, RZ ;  /* 0x000000201a077810 */ /* 0x002fc80007fde0ff */
[----:B--2---:R-:W-:Y:S01]  /*61a0*/  IADD3 R24, P5, R7, R24, RZ ;  /* 0x0000001807187210 */ /* 0x004fe20007fbe0ff */
[----:B------:R-:W-:Y:S02]  /*61b0*/  IMAD.X R6, RZ, RZ, R27, P6 ;  /* 0x000000ffff067224 */ /* 0x000fe400030e061b */
[-C--:B0-----:R-:W-:Y:S01]  /*61c0*/  FMUL R11, R194, R13.reuse ;  /* 0x0000000dc20b7220 */ /* 0x081fe20000400000 */
[----:B------:R0:W-:Y:S01]  /*61d0*/  @P4 STG.E desc[UR16][R32.64], R17 ;  /* 0x0000001120004986 */ /* 0x0001e2000c101910 */
[----:B------:R-:W-:Y:S01]  /*61e0*/  ISETP.GT.AND P4, PT, R9, 0x10, PT ;  /* 0x000000100900780c */ /* 0x000fe20003f84270 */
[----:B------:R-:W-:Y:S01]  /*61f0*/  IMAD.X R25, R6, 0x1, R25, P5 ;  /* 0x0000000106197824 */ /* 0x000fe200028e0619 */
[----:B------:R-:W-:Y:S01]  /*6200*/  IADD3 R28, P5, R7, R28, RZ ;  /* 0x0000001c071c7210 */ /* 0x000fe20007fbe0ff */
[-C--:B---3--:R-:W-:Y:S01]  /*6210*/  FMUL R21, R188, R13.reuse ;  /* 0x0000000dbc157220 */ /* 0x088fe20000400000 */
[----:B------:R-:W-:Y:S02]  /*6220*/  IADD3 R34, P6, R26, R30, RZ ;  /* 0x0000001e1a227210 */ /* 0x000fe40007fde0ff */
[----:B------:R1:W-:Y:S01]  /*6230*/  @P2 STG.E desc[UR16][R24.64], R11 ;  /* 0x0000000b18002986 */ /* 0x0003e2000c101910 */
[----:B------:R-:W-:Y:S01]  /*6240*/  IMAD.X R29, R6, 0x1, R29, P5 ;  /* 0x00000001061d7824 */ /* 0x000fe200028e061d */
[----:B------:R-:W-:Y:S01]  /*6250*/  ISETP.GT.AND P5, PT, R15, RZ, P4 ;  /* 0x000000ff0f00720c */ /* 0x000fe200027a4270 */
[----:B------:R-:W-:Y:S01]  /*6260*/  IMAD.X R35, R27, 0x1, R31, P6 ;  /* 0x000000011b237824 */ /* 0x000fe200030e061f */
[----:B------:R-:W-:Y:S01]  /*6270*/  ISETP.GT.AND P2, PT, R9, 0x11, PT ;  /* 0x000000110900780c */ /* 0x000fe20003f44270 */
[----:B0-----:R-:W-:Y:S01]  /*6280*/  FMUL R17, R190, R13 ;  /* 0x0000000dbe117220 */ /* 0x001fe20000400000 */
[----:B------:R0:W-:Y:S01]  /*6290*/  @P1 STG.E desc[UR16][R28.64], R19 ;  /* 0x000000131c001986 */ /* 0x0001e2000c101910 */
[----:B------:R-:W-:-:S02]  /*62a0*/  IADD3 R36, P6, R26, R32, RZ ;  /* 0x000000201a247210 */ /* 0x000fc40007fde0ff */
[C---:B------:R-:W-:Y:S02]  /*62b0*/  ISETP.GT.AND P1, PT, R15.reuse, RZ, P2 ;  /* 0x000000ff0f00720c */ /* 0x040fe40001724270 */
[----:B------:R-:W-:Y:S01]  /*62c0*/  ISETP.GT.AND P4, PT, R15, 0x8, P4 ;  /* 0x000000080f00780c */ /* 0x000fe20002784270 */
[----:B------:R-:W-:Y:S01]  /*62d0*/  IMAD.X R37, R27, 0x1, R33, P6 ;  /* 0x000000011b257824 */ /* 0x000fe200030e0621 */
[----:B------:R-:W-:Y:S01]  /*62e0*/  ISETP.GT.AND P2, PT, R15, 0x8, P2 ;  /* 0x000000080f00780c */ /* 0x000fe20001744270 */
[-C--:B-1----:R-:W-:Y:S01]  /*62f0*/  FMUL R11, R186, R13.reuse ;  /* 0x0000000dba0b7220 */ /* 0x082fe20000400000 */
[----:B------:R1:W-:Y:S01]  /*6300*/  @P5 STG.E desc[UR16][R34.64], R17 ;  /* 0x0000001122005986 */ /* 0x0003e2000c101910 */
[----:B------:R-:W-:Y:S01]  /*6310*/  IADD3 R24, P5, R7, R30, RZ ;  /* 0x0000001e07187210 */ /* 0x000fe20007fbe0ff */
[----:B0-----:R-:W-:Y:S01]  /*6320*/  FMUL R19, R184, R13 ;  /* 0x0000000db8137220 */ /* 0x001fe20000400000 */
[----:B------:R-:W-:-:S03]  /*6330*/  IADD3 R30, P6, R26, R34, RZ ;  /* 0x000000221a1e7210 */ /* 0x000fc60007fde0ff */
[C---:B------:R-:W-:Y:S01]  /*6340*/  IMAD.X R25, R6.reuse, 0x1, R31, P5 ;  /* 0x0000000106197824 */ /* 0x040fe200028e061f */
[----:B------:R0:W-:Y:S01]  /*6350*/  @P1 STG.E desc[UR16][R36.64], R21 ;  /* 0x0000001524001986 */ /* 0x0001e2000c101910 */
[----:B------:R-:W-:Y:S01]  /*6360*/  IADD3 R28, P5, R7, R32, RZ ;  /* 0x00000020071c7210 */ /* 0x000fe20007fbe0ff */
[----:B------:R-:W-:Y:S01]  /*6370*/  IMAD.X R31, R27, 0x1, R35, P6 ;  /* 0x000000011b1f7824 */ /* 0x000fe200030e0623 */
[----:B------:R-:W-:Y:S01]  /*6380*/  ISETP.GT.AND P1, PT, R9, 0x18, PT ;  /* 0x000000180900780c */ /* 0x000fe20003f24270 */
[----:B------:R2:W-:Y:S01]  /*6390*/  @P4 STG.E desc[UR16][R24.64], R11 ;  /* 0x0000000b18004986 */ /* 0x0005e2000c101910 */
[----:B------:R-:W-:Y:S01]  /*63a0*/  IADD3.X R29, R6, R33, RZ, P5, !PT ;  /* 0x00000021061d7210 */ /* 0x000fe20002ffe4ff */
[-C--:B-1----:R-:W-:Y:S01]  /*63b0*/  FMUL R17, R180, R13.reuse ;  /* 0x0000000db4117220 */ /* 0x082fe20000400000 */
[----:B------:R-:W-:Y:S02]  /*63c0*/  ISETP.GT.AND P5, PT, R15, RZ, P1 ;  /* 0x000000ff0f00720c */ /* 0x000fe40000fa4270 */
[----:B------:R-:W-:Y:S01]  /*63d0*/  ISETP.GT.AND P4, PT, R9, 0x19, PT ;  /* 0x000000190900780c */ /* 0x000fe20003f84270 */
[----:B------:R1:W-:Y:S01]  /*63e0*/  @P2 STG.E desc[UR16][R28.64], R19 ;  /* 0x000000131c002986 */ /* 0x0003e2000c101910 */
[----:B------:R-:W-:Y:S01]  /*63f0*/  IADD3 R32, P6, R26, R36, RZ ;  /* 0x000000241a207210 */ /* 0x000fe20007fde0ff */
[----:B0-----:R-:W-:Y:S01]  /*6400*/  FMUL R21, R182, R13 ;  /* 0x0000000db6157220 */ /* 0x001fe20000400000 */
[----:B------:R-:W-:-:S02]  /*6410*/  ISETP.GT.AND P2, PT, R15, RZ, P4 ;  /* 0x000000ff0f00720c */ /* 0x000fc40002744270 */
[----:B------:R-:W-:Y:S01]  /*6420*/  ISETP.GT.AND P1, PT, R15, 0x8, P1 ;  /* 0x000000080f00780c */ /* 0x000fe20000f24270 */
[----:B------:R-:W-:Y:S01]  /*6430*/  IMAD.X R33, R27, 0x1, R37, P6 ;  /* 0x000000011b217824 */ /* 0x000fe200030e0625 */
[----:B------:R-:W-:Y:S01]  /*6440*/  ISETP.GT.AND P4, PT, R15, 0x8, P4 ;  /* 0x000000080f00780c */ /* 0x000fe20002784270 */
[-C--:B--2---:R-:W-:Y:S02]  /*6450*/  FMUL R11, R176, R13.reuse ;  /* 0x0000000db00b7220 */ /* 0x084fe40000400000 */
[----:B------:R0:W-:Y:S01]  /*6460*/  @P5 STG.E desc[UR16][R30.64], R17 ;  /* 0x000000111e005986 */ /* 0x0001e2000c101910 */
[----:B------:R-:W-:Y:S01]  /*6470*/  IADD3 R24, P5, R7, R34, RZ ;  /* 0x0000002207187210 */ /* 0x000fe20007fbe0ff */
[----:B-1----:R-:W-:Y:S01]  /*6480*/  FMUL R19, R178, R13 ;  /* 0x0000000db2137220 */ /* 0x002fe20000400000 */
[----:B------:R-:W-:-:S03]  /*6490*/  IADD3 R34, P6, R26, R30, RZ ;  /* 0x0000001e1a227210 */ /* 0x000fc60007fde0ff */
[----:B------:R-:W-:Y:S01]  /*64a0*/  IMAD.X R25, R6, 0x1, R35, P5 ;  /* 0x0000000106197824 */ /* 0x000fe200028e0623 */
[----:B------:R-:W-:Y:S01]  /*64b0*/  IADD3 R28, P5, R7, R36, RZ ;  /* 0x00000024071c7210 */ /* 0x000fe20007fbe0ff */
[----:B------:R1:W-:Y:S01]  /*64c0*/  @P2 STG.E desc[UR16][R32.64], R21 ;  /* 0x0000001520002986 */ /* 0x0003e2000c101910 */
[----:B------:R-:W-:Y:S01]  /*64d0*/  ISETP.GT.AND P2, PT, R9, 0x20, PT ;  /* 0x000000200900780c */ /* 0x000fe20003f44270 */
[----:B------:R-:W-:Y:S01]  /*64e0*/  IMAD.X R35, R27, 0x1, R31, P6 ;  /* 0x000000011b237824 */ /* 0x000fe200030e061f */
[----:B------:R-:W-:Y:S01]  /*64f0*/  IADD3 R36, P6, R26, R32, RZ ;  /* 0x000000201a247210 */ /* 0x000fe20007fde0ff */
[----:B------:R-:W-:Y:S01]  /*6500*/  IMAD.X R29, R6, 0x1, R37, P5 ;  /* 0x00000001061d7824 */ /* 0x000fe200028e0625 */
[----:B------:R-:W-:Y:S01]  /*6510*/  ISETP.GT.AND P5, PT, R15, RZ, P2 ;  /* 0x000000ff0f00720c */ /* 0x000fe200017a4270 */
[----:B------:R2:W-:Y:S01]  /*6520*/  @P1 STG.E desc[UR16][R24.64], R11 ;  /* 0x0000000b18001986 */ /* 0x0005e2000c101910 */
[----:B------:R-:W-:Y:S01]  /*6530*/  ISETP.GT.AND P1, PT, R9, 0x21, PT ;  /* 0x000000210900780c */ /* 0x000fe20003f24270 */
[-C--:B0-----:R-:W-:Y:S01]  /*6540*/  FMUL R17, R172, R13.reuse ;  /* 0x0000000dac117220 */ /* 0x081fe20000400000 */
[C---:B------:R-:W-:Y:S01]  /*6550*/  ISETP.GT.AND P2, PT, R15.reuse, 0x8, P2 ;  /* 0x000000080f00780c */ /* 0x040fe20001744270 */
[----:B------:R0:W-:Y:S01]  /*6560*/  @P4 STG.E desc[UR16][R28.64], R19 ;  /* 0x000000131c004986 */ /* 0x0001e2000c101910 */
[----:B------:R-:W-:Y:S01]  /*6570*/  ISETP.GT.AND P4, PT, R15, RZ, P1 ;  /* 0x000000ff0f00720c */ /* 0x000fe20000f84270 */
[----:B-1----:R-:W-:Y:S01]  /*6580*/  FMUL R21, R174, R13 ;  /* 0x0000000dae157220 */ /* 0x002fe20000400000 */
[----:B------:R-:W-:Y:S01]  /*6590*/  IMAD.X R37, R27, 0x1, R33, P6 ;  /* 0x000000011b257824 */ /* 0x000fe200030e0621 */
[----:B------:R-:W-:-:S04]  /*65a0*/  ISETP.GT.AND P1, PT, R15, 0x8, P1 ;  /* 0x000000080f00780c */ /* 0x000fc80000f24270 */
[----:B------:R1:W-:Y:S01]  /*65b0*/  @P5 STG.E desc[UR16][R34.64], R17 ;  /* 0x0000001122005986 */ /* 0x0003e2000c101910 */
[C---:B--2---:R-:W-:Y:S01]  /*65c0*/  IADD3 R24, P5, R7.reuse, R30, RZ ;  /* 0x0000001e07187210 */ /* 0x044fe20007fbe0ff */
[-C--:B------:R-:W-:Y:S01]  /*65d0*/  FMUL R11, R168, R13.reuse ;  /* 0x0000000da80b7220 */ /* 0x080fe20000400000 */
[----:B------:R-:W-:Y:S01]  /*65e0*/  IADD3 R30, P6, R26, R34, RZ ;  /* 0x000000221a1e7210 */ /* 0x000fe20007fde0ff */
[-C--:B0-----:R-:W-:Y:S02]  /*65f0*/  FMUL R19, R170, R13.reuse ;  /* 0x0000000daa137220 */ /* 0x081fe40000400000 */
        /* <DEDUP_REMOVED lines=10> */
[-C--:B-1----:R-:W-:Y:S01]  /*66a0*/  FMUL R17, R166, R13.reuse ;  /* 0x0000000da6117220 */ /* 0x082fe20000400000 */
[C---:B------:R-:W-:Y:S01]  /*66b0*/  ISETP.GT.AND P4, PT, R15.reuse, 0x8, P4 ;  /* 0x000000080f00780c */ /* 0x040fe20002784270 */
[----:B------:R1:W-:Y:S01]  /*66c0*/  @P1 STG.E desc[UR16][R28.64], R19 ;  /* 0x000000131c001986 */ /* 0x0003e2000c101910 */
[----:B------:R-:W-:Y:S01]  /*66d0*/  ISETP.GT.AND P1, PT, R15, RZ, P2 ;  /* 0x000000ff0f00720c */ /* 0x000fe20001724270 */
[----:B0-----:R-:W-:Y:S01]  /*66e0*/  FMUL R21, R164, R13 ;  /* 0x0000000da4157220 */ /* 0x001fe20000400000 */
[----:B------:R-:W-:Y:S01]  /*66f0*/  IMAD.X R33, R27, 0x1, R37, P6 ;  /* 0x000000011b217824 */ /* 0x000fe200030e0625 */
[----:B------:R-:W-:-:S04]  /*6700*/  ISETP.GT.AND P2, PT, R15, 0x8, P2 ;  /* 0x000000080f00780c */ /* 0x000fc80001744270 */
[----:B------:R0:W-:Y:S01]  /*6710*/  @P5 STG.E desc[UR16][R30.64], R17 ;  /* 0x000000111e005986 */ /* 0x0001e2000c101910 */
[----:B--2---:R-:W-:Y:S01]  /*6720*/  IADD3 R24, P5, R7, R34, RZ ;  /* 0x0000002207187210 */ /* 0x004fe20007fbe0ff */
[----:B------:R-:W-:Y:S01]  /*6730*/  FMUL R11, R16, R13 ;  /* 0x0000000d100b7220 */ /* 0x000fe20000400000 */
[----:B------:R-:W-:-:S03]  /*6740*/  IADD3 R16, P6, R26, R30, RZ ;  /* 0x0000001e1a107210 */ /* 0x000fc60007fde0ff */
[----:B------:R-:W-:Y:S01]  /*6750*/  IMAD.X R25, R6, 0x1, R35, P5 ;  /* 0x0000000106197824 */ /* 0x000fe200028e0623 */
[----:B-1----:R-:W-:Y:S01]  /*6760*/  IADD3 R28, P5, R7, R36, RZ ;  /* 0x00000024071c7210 */ /* 0x002fe20007fbe0ff */
[----:B------:R-:W-:Y:S01]  /*6770*/  @P1 STG.E desc[UR16][R32.64], R21 ;  /* 0x0000001520001986 */ /* 0x000fe2000c101910 */
[----:B------:R-:W-:Y:S01]  /*6780*/  ISETP.GT.AND P1, PT, R9, 0x30, PT ;  /* 0x000000300900780c */ /* 0x000fe20003f24270 */
[-C--:B------:R-:W-:Y:S02]  /*6790*/  FMUL R35, R20, R13.reuse ;  /* 0x0000000d14237220 */ /* 0x080fe40000400000 */
[----:B------:R-:W-:Y:S01]  /*67a0*/  IMAD.X R29, R6, 0x1, R37, P5 ;  /* 0x00000001061d7824 */ /* 0x000fe200028e0625 */
[----:B------:R-:W-:Y:S01]  /*67b0*/  ISETP.GT.AND P5, PT, R15, RZ, P1 ;  /* 0x000000ff0f00720c */ /* 0x000fe20000fa4270 */
[----:B------:R1:W-:Y:S01]  /*67c0*/  @P4 STG.E desc[UR16][R24.64], R11 ;  /* 0x0000000b18004986 */ /* 0x0003e2000c101910 */
[----:B------:R-:W-:Y:S01]  /*67d0*/  ISETP.GT.AND P4, PT, R9, 0x31, PT ;  /* 0x000000310900780c */ /* 0x000fe20003f84270 */
[----:B0-----:R-:W-:Y:S01]  /*67e0*/  IMAD.X R17, R27, 0x1, R31, P6 ;  /* 0x000000011b117824 */ /* 0x001fe200030e061f */
[----:B------:R-:W-:Y:S01]  /*67f0*/  IADD3 R18, P6, R26, R32, RZ ;  /* 0x000000201a127210 */ /* 0x000fe20007fde0ff */
[----:B------:R0:W-:Y:S01]  /*6800*/  @P2 STG.E desc[UR16][R28.64], R23 ;  /* 0x000000171c002986 */ /* 0x0001e2000c101910 */
[C---:B------:R-:W-:Y:S01]  /*6810*/  ISETP.GT.AND P2, PT, R15.reuse, RZ, P4 ;  /* 0x000000ff0f00720c */ /* 0x040fe20002744270 */
[----:B------:R-:W-:Y:S01]  /*6820*/  FMUL R37, R22, R13 ;  /* 0x0000000d16257220 */ /* 0x000fe20000400000 */
[----:B------:R-:W-:Y:S01]  /*6830*/  ISETP.GT.AND P1, PT, R15, 0x8, P1 ;  /* 0x000000080f00780c */ /* 0x000fe20000f24270 */
[----:B------:R-:W-:Y:S01]  /*6840*/  IMAD.X R19, R27, 0x1, R33, P6 ;  /* 0x000000011b137824 */ /* 0x000fe200030e0621 */
[----:B------:R-:W-:-:S03]  /*6850*/  ISETP.GT.AND P4, PT, R15, 0x8, P4 ;  /* 0x000000080f00780c */ /* 0x000fc60002784270 */
[----:B------:R2:W-:Y:S01]  /*6860*/  @P5 STG.E desc[UR16][R16.64], R35 ;  /* 0x0000002310005986 */ /* 0x0005e2000c101910 */
[----:B------:R-:W-:Y:S01]  /*6870*/  IADD3 R20, P5, R7, R30, RZ ;  /* 0x0000001e07147210 */ /* 0x000fe20007fbe0ff */
[----:B-1----:R-:W-:Y:S01]  /*6880*/  FMUL R11, R88, R13 ;  /* 0x0000000d580b7220 */ /* 0x002fe20000400000 */
[----:B------:R-:W-:-:S03]  /*6890*/  IADD3 R24, P6, R26, R16, RZ ;  /* 0x000000101a187210 */ /* 0x000fc60007fde0ff */
[----:B------:R-:W-:Y:S01]  /*68a0*/  IMAD.X R21, R6, 0x1, R31, P5 ;  /* 0x0000000106157824 */ /* 0x000fe200028e061f */
[----:B------:R-:W-:Y:S01]  /*68b0*/  IADD3 R22, P5, R7, R32, RZ ;  /* 0x0000002007167210 */ /* 0x000fe20007fbe0ff */
[----:B------:R-:W-:Y:S01]  /*68c0*/  @P2 STG.E desc[UR16][R18.64], R37 ;  /* 0x0000002512002986 */ /* 0x000fe2000c101910 */
[----:B------:R-:W-:Y:S01]  /*68d0*/  ISETP.GT.AND P2, PT, R9, 0x38, PT ;  /* 0x000000380900780c */ /* 0x000fe20003f44270 */
[-C--:B------:R-:W-:Y:S01]  /*68e0*/  FMUL R31, R90, R13.reuse ;  /* 0x0000000d5a1f7220 */ /* 0x080fe20000400000 */
[----:B------:R-:W-:Y:S01]  /*68f0*/  IMAD.X R25, R27, 0x1, R17, P6 ;  /* 0x000000011b197824 */ /* 0x000fe200030e0611 */
[----:B------:R1:W-:Y:S01]  /*6900*/  @P1 STG.E desc[UR16][R20.64], R11 ;  /* 0x0000000b14001986 */ /* 0x0003e2000c101910 */
[----:B0-----:R-:W-:Y:S01]  /*6910*/  IMAD.X R23, R6, 0x1, R33, P5 ;  /* 0x0000000106177824 */ /* 0x001fe200028e0621 */
[----:B------:R-:W-:Y:S01]  /*6920*/  ISETP.GT.AND P5, PT, R15, RZ, P2 ;  /* 0x000000ff0f00720c */ /* 0x000fe200017a4270 */
[-C--:B------:R-:W-:Y:S01]  /*6930*/  FMUL R33, R92, R13.reuse ;  /* 0x0000000d5c217220 */ /* 0x080fe20000400000 */
[----:B------:R-:W-:Y:S01]  /*6940*/  ISETP.GT.AND P1, PT, R9, 0x39, PT ;  /* 0x000000390900780c */ /* 0x000fe20003f24270 */
[----:B--2---:R-:W-:Y:S01]  /*6950*/  FMUL R35, R94, R13 ;  /* 0x0000000d5e237220 */ /* 0x004fe20000400000 */
        /* <DEDUP_REMOVED lines=29> */
[C---:B--2---:R-:W-:Y:S01]  /*6b30*/  IADD3 R16, P5, R7.reuse, R24, RZ ;  /* 0x0000001807107210 */ /* 0x044fe20007fbe0ff */
[-C--:B------:R-:W-:Y:S01]  /*6b40*/  FMUL R11, R104, R13.reuse ;  /* 0x0000000d680b7220 */ /* 0x080fe20000400000 */
[----:B------:R-:W-:Y:S01]  /*6b50*/  IADD3 R24, P6, R26, R20, RZ ;  /* 0x000000141a187210 */ /* 0x000fe20007fde0ff */
[-C--:B-1----:R-:W-:Y:S02]  /*6b60*/  FMUL R31, R106, R13.reuse ;  /* 0x0000000d6a1f7220 */ /* 0x082fe40000400000 */
        /* <DEDUP_REMOVED lines=125> */
[----:B------:R-:W-:-:S05]  /*7340*/  IMAD.X R23, R27, 0x1, R29, P6 ;  /* 0x000000011b177824 */ /* 0x000fca00030e061d */
[----:B------:R0:W-:Y:S01]  /*7350*/  @P5 STG.E desc[UR16][R20.64], R33 ;  /* 0x0000002114005986 */ /* 0x0001e2000c101910 */
[----:B------:R-:W-:Y:S01]  /*7360*/  ISETP.GT.AND P5, PT, R15, 0x8, P2 ;  /* 0x000000080f00780c */ /* 0x000fe200017a4270 */
[-C--:B--2---:R-:W-:Y:S01]  /*7370*/  FMUL R11, R152, R13.reuse ;  /* 0x0000000d980b7220 */ /* 0x084fe20000400000 */
[C---:B------:R-:W-:Y:S01]  /*7380*/  IADD3 R16, P2, R7.reuse, R24, RZ ;  /* 0x0000001807107210 */ /* 0x040fe20007f5e0ff */
[----:B-1----:R-:W-:Y:S01]  /*7390*/  FMUL R31, R154, R13 ;  /* 0x0000000d9a1f7220 */ /* 0x002fe20000400000 */
[----:B------:R-:W-:Y:S01]  /*73a0*/  IADD3 R24, P6, R26, R20, RZ ;  /* 0x000000141a187210 */ /* 0x000fe20007fde0ff */
[----:B------:R-:W-:Y:S01]  /*73b0*/  @P1 STG.E desc[UR16][R22.64], R35 ;  /* 0x0000002316001986 */ /* 0x000fe2000c101910 */
[----:B------:R-:W-:Y:S01]  /*73c0*/  IADD3 R18, P1, R7, R28, RZ ;  /* 0x0000001c07127210 */ /* 0x000fe20007f3e0ff */
[----:B------:R-:W-:Y:S01]  /*73d0*/  IMAD.X R17, R6, 0x1, R25, P2 ;  /* 0x0000000106117824 */ /* 0x000fe200010e0619 */
[----:B------:R-:W-:Y:S01]  /*73e0*/  ISETP.GT.AND P2, PT, R9, 0x79, PT ;  /* 0x000000790900780c */ /* 0x000fe20003f44270 */
[----:B------:R-:W-:Y:S01]  /*73f0*/  IMAD.X R25, R27, 0x1, R21, P6 ;  /* 0x000000011b197824 */ /* 0x000fe200030e0615 */
[----:B------:R-:W-:Y:S01]  /*7400*/  IADD3 R26, P6, R26, R22, RZ ;  /* 0x000000161a1a7210 */ /* 0x000fe20007fde0ff */
[----:B------:R-:W-:Y:S01]  /*7410*/  IMAD.X R19, R6, 0x1, R29, P1 ;  /* 0x0000000106137824 */ /* 0x000fe200008e061d */
[----:B------:R1:W-:Y:S01]  /*7420*/  @P4 STG.E desc[UR16][R16.64], R11 ;  /* 0x0000000b10004986 */ /* 0x0003e2000c101910 */
[----:B0-----:R-:W-:-:S02]  /*7430*/  IADD3 R20, P4, R7, R20, RZ ;  /* 0x0000001407147210 */ /* 0x001fc40007f9e0ff */
[----:B------:R-:W-:Y:S01]  /*7440*/  ISETP.GT.AND P1, PT, R9, 0x78, PT ;  /* 0x000000780900780c */ /* 0x000fe20003f24270 */
[----:B------:R0:W-:Y:S01]  /*7450*/  @P5 STG.E desc[UR16][R18.64], R31 ;  /* 0x0000001f12005986 */ /* 0x0001e2000c101910 */
[----:B------:R-:W-:Y:S02]  /*7460*/  IMAD.X R27, R27, 0x1, R23, P6 ;  /* 0x000000011b1b7824 */ /* 0x000fe400030e0617 */
[-C--:B------:R-:W-:Y:S01]  /*7470*/  FMUL R9, R158, R13.reuse ;  /* 0x0000000d9e097220 */ /* 0x080fe20000400000 */
[C---:B------:R-:W-:Y:S01]  /*7480*/  ISETP.GT.AND P5, PT, R15.reuse, RZ, P1 ;  /* 0x000000ff0f00720c */ /* 0x040fe20000fa4270 */
[----:B------:R-:W-:Y:S01]  /*7490*/  IMAD.X R21, R6, 0x1, R21, P4 ;  /* 0x0000000106157824 */ /* 0x000fe200020e0615 */
[C---:B------:R-:W-:Y:S02]  /*74a0*/  ISETP.GT.AND P4, PT, R15.reuse, RZ, P2 ;  /* 0x000000ff0f00720c */ /* 0x040fe40001784270 */
[C---:B------:R-:W-:Y:S01]  /*74b0*/  ISETP.GT.AND P1, PT, R15.reuse, 0x8, P1 ;  /* 0x000000080f00780c */ /* 0x040fe20000f24270 */
[-C--:B-1----:R-:W-:Y:S01]  /*74c0*/  FMUL R11, R160, R13.reuse ;  /* 0x0000000da00b7220 */ /* 0x082fe20000400000 */
[----:B------:R-:W-:Y:S01]  /*74d0*/  ISETP.GT.AND P2, PT, R15, 0x8, P2 ;  /* 0x000000080f00780c */ /* 0x000fe20001744270 */
[-C--:B------:R-:W-:Y:S01]  /*74e0*/  FMUL R15, R162, R13.reuse ;  /* 0x0000000da20f7220 */ /* 0x080fe20000400000 */
[----:B------:R-:W-:Y:S01]  /*74f0*/  IADD3 R16, P6, R7, R22, RZ ;  /* 0x0000001607107210 */ /* 0x000fe20007fde0ff */
[----:B------:R-:W-:-:S04]  /*7500*/  FMUL R7, R156, R13 ;  /* 0x0000000d9c077220 */ /* 0x000fc80000400000 */
[----:B------:R-:W-:Y:S01]  /*7510*/  IMAD.X R17, R6, 0x1, R23, P6 ;  /* 0x0000000106117824 */ /* 0x000fe200030e0617 */
[----:B------:R0:W-:Y:S04]  /*7520*/  @P5 STG.E desc[UR16][R24.64], R7 ;  /* 0x0000000718005986 */ /* 0x0001e8000c101910 */
[----:B------:R0:W-:Y:S04]  /*7530*/  @P4 STG.E desc[UR16][R26.64], R9 ;  /* 0x000000091a004986 */ /* 0x0001e8000c101910 */
[----:B------:R0:W-:Y:S04]  /*7540*/  @P1 STG.E desc[UR16][R20.64], R11 ;  /* 0x0000000b14001986 */ /* 0x0001e8000c101910 */
[----:B------:R0:W-:Y:S02]  /*7550*/  @P2 STG.E desc[UR16][R16.64], R15 ;  /* 0x0000000f10002986 */ /* 0x0001e4000c101910 */
.L_x_152:
[----:B------:R-:W-:Y:S05]  /*7560*/  BSYNC B0 ;  /* 0x0000000000007941 */ /* 0x000fea0003800000 */
.L_x_28:
[----:B------:R-:W-:Y:S01]  /*7570*/  ULDC UR6, c[0x0][0xc] ;  /* 0x0000030000067ab9 */ /* 0x000fe20000000800 */
[----:B------:R-:W-:Y:S01]  /*7580*/  ULDC UR7, c[0x0][0x10] ;  /* 0x0000040000077ab9 */ /* 0x000fe20000000800 */
[----:B0--34-:R-:W0:Y:S01]  /*7590*/  LDC R7, c[0x0][0x14] ;  /* 0x00000500ff077b82 */ /* 0x019e220000000800 */
[----:B------:R-:W-:Y:S01]  /*75a0*/  UIMAD.WIDE.U32 UR6, UR6, UR7, URZ ;  /* 0x00000007060672a5 */ /* 0x000fe2000f8e003f */
[----:B------:R-:W-:Y:S01]  /*75b0*/  PRMT R6, RZ, 0x7610, R6 ;  /* 0x00007610ff067816 */ /* 0x000fe20000000006 */
[----:B------:R-:W-:Y:S01]  /*75c0*/  IMAD.MOV.U32 R11, RZ, RZ, -0x1 ;  /* 0xffffffffff0b7424 */ /* 0x000fe200078e00ff */
[----:B------:R-:W-:-:S03]  /*75d0*/  MOV R12, 0xffffffff ;  /* 0xffffffff000c7802 */ /* 0x000fc60000000f00 */
[----:B0-----:R-:W-:-:S04]  /*75e0*/  IMAD.WIDE.U32 R2, R7, UR6, R2 ;  /* 0x0000000607027c25 */ /* 0x001fc8000f8e0002 */
[----:B------:R-:W-:Y:S01]  /*75f0*/  IMAD R7, R7, UR7, RZ ;  /* 0x0000000707077c24 */ /* 0x000fe2000f8e02ff */
[----:B------:R-:W-:Y:S02]  /*7600*/  ULDC.64 UR6, c[0x0][0x750] ;  /* 0x0001d40000067ab9 */ /* 0x000fe40000000a00 */
[----:B------:R-:W-:Y:S01]  /*7610*/  ISETP.GE.U32.AND P1, PT, R2, UR6, PT ;  /* 0x0000000602007c0c */ /* 0x000fe2000bf26070 */
[----:B------:R-:W-:-:S05]  /*7620*/  IMAD.IADD R3, R3, 0x1, R7 ;  /* 0x0000000103037824 */ /* 0x000fca00078e0207 */
[----:B------:R-:W-:-:S13]  /*7630*/  ISETP.GE.U32.AND.EX P1, PT, R3, UR7, PT, P1 ;  /* 0x0000000703007c0c */ /* 0x000fda000bf26110 */
[----:B------:R-:W-:Y:S05]  /*7640*/  @P1 BRA `(.L_x_153) ;  /* 0x0000000400641947 */ /* 0x000fea0003800000 */
[----:B------:R-:W0:Y:S01]  /*7650*/  S2R R22, SR_CTAID.X ;  /* 0x0000000000167919 */ /* 0x000e220000002500 */
[----:B------:R-:W3:Y:S01]  /*7660*/  LDC.64 R18, c[0x0][0x728] ;  /* 0x0001ca00ff127b82 */ /* 0x000ee20000000a00 */
[----:B------:R-:W-:Y:S01]  /*7670*/  ULDC UR6, c[0x0][0x150] ;  /* 0x0000540000067ab9 */ /* 0x000fe20000000800 */
[----:B-1----:R-:W-:Y:S01]  /*7680*/  IMAD.MOV.U32 R16, RZ, RZ, R2 ;  /* 0x000000ffff107224 */ /* 0x002fe200078e0002 */
[----:B------:R-:W1:Y:S01]  /*7690*/  S2R R24, SR_CTAID.Y ;  /* 0x0000000000187919 */ /* 0x000e620000002600 */
[----:B------:R-:W-:-:S04]  /*76a0*/  IMAD.MOV.U32 R17, RZ, RZ, R3 ;  /* 0x000000ffff117224 */ /* 0x000fc800078e0003 */
[----:B------:R-:W4:Y:S08]  /*76b0*/  LDC R25, c[0x0][0x144] ;  /* 0x00005100ff197b82 */ /* 0x000f300000000800 */
[----:B------:R-:W1:Y:S08]  /*76c0*/  LDC R12, c[0x0][0x730] ;  /* 0x0001cc00ff0c7b82 */ /* 0x000e700000000800 */
[----:B------:R-:W1:Y:S01]  /*76d0*/  LDC.64 R20, c[0x0][0x720] ;  /* 0x0001c800ff147b82 */ /* 0x000e620000000a00 */
[----:B---3--:R-:W-:-:S04]  /*76e0*/  ISETP.NE.U32.AND P1, PT, R18, RZ, PT ;  /* 0x000000ff1200720c */ /* 0x008fc80003f25070 */
[----:B------:R-:W-:Y:S02]  /*76f0*/  ISETP.NE.AND.EX P1, PT, R19, RZ, PT, P1 ;  /* 0x000000ff1300720c */ /* 0x000fe40003f25310 */
[----:B0-----:R-:W-:-:S05]  /*7700*/  I2FP.F32.U32 R6, R22 ;  /* 0x0000001600067245 */ /* 0x001fca0000201000 */
[----:B------:R-:W-:-:S04]  /*7710*/  FMUL R6, R6, UR6 ;  /* 0x0000000606067c20 */ /* 0x000fc80008400000 */
[----:B------:R0:W3:Y:S02]  /*7720*/  F2I.U32.TRUNC.NTZ R23, R6 ;  /* 0x0000000600177305 */ /* 0x0000e4000020f000 */
[----:B----4-:R-:W-:Y:S05]  /*7730*/  @!P1 BRA `(.L_x_154) ;  /* 0x0000000000289947 */ /* 0x010fea0003800000 */
[----:B------:R-:W4:Y:S02]  /*7740*/  LDC R7, c[0x0][0x734] ;  /* 0x0001cd00ff077b82 */ /* 0x000f240000000800 */
[----:B----4-:R-:W-:-:S05]  /*7750*/  IADD3 R11, P1, R2, R7, RZ ;  /* 0x00000007020b7210 */ /* 0x010fca0007f3e0ff */
[----:B------:R-:W-:-:S04]  /*7760*/  IMAD.X R15, RZ, RZ, R3, P1 ;  /* 0x000000ffff0f7224 */ /* 0x000fc800008e0603 */
[----:B0-----:R-:W-:-:S04]  /*7770*/  IMAD.WIDE.U32 R6, R15, R18, RZ ;  /* 0x000000120f067225 */ /* 0x001fc800078e00ff */
[----:B------:R-:W-:-:S04]  /*7780*/  IMAD.WIDE.U32 R8, P1, R11, R19, R6 ;  /* 0x000000130b087225 */ /* 0x000fc80007820006 */
[----:B------:R-:W-:-:S04]  /*7790*/  IMAD.WIDE.U32 R6, R11, R18, RZ ;  /* 0x000000120b067225 */ /* 0x000fc800078e00ff */
[----:B------:R-:W-:Y:S01]  /*77a0*/  IMAD.X R17, RZ, RZ, RZ, P1 ;  /* 0x000000ffff117224 */ /* 0x000fe200008e06ff */
[----:B------:R-:W-:Y:S01]  /*77b0*/  IADD3 RZ, P1, R7, R8, RZ ;  /* 0x0000000807ff7210 */ /* 0x000fe20007f3e0ff */
[----:B------:R-:W-:-:S04]  /*77c0*/  IMAD.MOV.U32 R16, RZ, RZ, R9 ;  /* 0x000000ffff107224 */ /* 0x000fc800078e0009 */
[----:B------:R-:W-:-:S08]  /*77d0*/  IMAD.WIDE.U32.X R16, R15, R19, R16, P1 ;  /* 0x000000130f107225 */ /* 0x000fd000008e0410 */
.L_x_154:
[----:B------:R-:W4:Y:S01]  /*77e0*/  LDC.64 R30, c[0x0][0x740] ;  /* 0x0001d000ff1e7b82 */ /* 0x000f220000000a00 */
[-C--:B-1----:R-:W-:Y:S01]  /*77f0*/  SHF.R.U64 R19, R16, R12.reuse, R17 ;  /* 0x0000000c10137219 */ /* 0x082fe20000001211 */
[----:B---3--:R-:W-:Y:S01]  /*7800*/  IMAD.MOV R23, RZ, RZ, -R23 ;  /* 0x000000ffff177224 */ /* 0x008fe200078e0a17 */
[----:B0-----:R-:W-:Y:S01]  /*7810*/  SHF.R.U32.HI R6, RZ, R12, R17 ;  /* 0x0000000cff067219 */ /* 0x001fe20000011611 */
[----:B------:R-:W-:Y:S01]  /*7820*/  ULDC UR6, c[0x0][0x154] ;  /* 0x0000550000067ab9 */ /* 0x000fe20000000800 */
[----:B------:R-:W-:Y:S01]  /*7830*/  IADD3 R9, P1, RZ, -R19, RZ ;  /* 0x80000013ff097210 */ /* 0x000fe20007f3e0ff */
[----:B------:R-:W-:Y:S02]  /*7840*/  IMAD R25, R25, R23, R22 ;  /* 0x0000001719197224 */ /* 0x000fe400078e0216 */
[----:B------:R-:W0:Y:S01]  /*7850*/  LDC R16, c[0x0][0x718] ;  /* 0x0001c600ff107b82 */ /* 0x000e220000000800 */
[----:B------:R-:W-:Y:S02]  /*7860*/  IMAD.MOV.U32 R11, RZ, RZ, 0x1 ;  /* 0x00000001ff0b7424 */ /* 0x000fe400078e00ff */
[----:B------:R-:W-:-:S04]  /*7870*/  IMAD.X R7, RZ, RZ, ~R6, P1 ;  /* 0x000000ffff077224 */ /* 0x000fc800008e0e06 */
[-C--:B------:R-:W-:Y:S01]  /*7880*/  IMAD R8, R7, R20.reuse, RZ ;  /* 0x0000001407087224 */ /* 0x080fe200078e02ff */
[----:B------:R-:W1:Y:S01]  /*7890*/  LDC R26, c[0x0][0x708] ;  /* 0x0001c200ff1a7b82 */ /* 0x000e620000000800 */
[----:B------:R-:W-:-:S04]  /*78a0*/  IMAD.WIDE.U32 R6, R9, R20, R2 ;  /* 0x0000001409067225 */ /* 0x000fc800078e0002 */
[----:B------:R-:W-:Y:S01]  /*78b0*/  IMAD R9, R9, R21, R8 ;  /* 0x0000001509097224 */ /* 0x000fe200078e0208 */
[----:B------:R-:W-:Y:S02]  /*78c0*/  I2FP.F32.U32 R8, R24 ;  /* 0x0000001800087245 */ /* 0x000fe40000201000 */
[----:B------:R-:W3:Y:S01]  /*78d0*/  LDC R28, c[0x0][0x758] ;  /* 0x0001d600ff1c7b82 */ /* 0x000ee20000000800 */
[----:B------:R-:W-:Y:S01]  /*78e0*/  IMAD.IADD R7, R7, 0x1, R9 ;  /* 0x0000000107077824 */ /* 0x000fe200078e0209 */
[----:B----4-:R-:W-:Y:S01]  /*78f0*/  ISETP.NE.U32.AND P1, PT, R30, RZ, PT ;  /* 0x000000ff1e00720c */ /* 0x010fe20003f25070 */
[----:B------:R-:W-:Y:S01]  /*7900*/  FMUL R8, R8, UR6 ;  /* 0x0000000608087c20 */ /* 0x000fe20008400000 */
[----:B------:R-:W-:Y:S02]  /*7910*/  IMAD.MOV.U32 R9, RZ, RZ, -0x1 ;  /* 0xffffffffff097424 */ /* 0x000fe400078e00ff */
[----:B------:R-:W-:Y:S01]  /*7920*/  ISETP.NE.AND.EX P1, PT, R31, RZ, PT, P1 ;  /* 0x000000ff1f00720c */ /* 0x000fe20003f25310 */
[----:B------:R4:W2:Y:S01]  /*7930*/  F2I.U32.TRUNC.NTZ R21, R8 ;  /* 0x0000000800157305 */ /* 0x0008a2000020f000 */
[----:B------:R-:W2:Y:S01]  /*7940*/  LDC R23, c[0x0][0x148] ;  /* 0x00005200ff177b82 */ /* 0x000ea20000000800 */
[----:B0-----:R-:W-:-:S02]  /*7950*/  SHF.R.U64 R18, R6, R16, R7 ;  /* 0x0000001006127219 */ /* 0x001fc40000001207 */
[----:B------:R-:W-:-:S05]  /*7960*/  SHF.R.U32.HI R7, RZ, R16, R7 ;  /* 0x00000010ff077219 */ /* 0x000fca0000011607 */
[----:B------:R-:W0:Y:S01]  /*7970*/  LDC R22, c[0x0][0x700] ;  /* 0x0001c000ff167b82 */ /* 0x000e220000000800 */
[-CC-:B-1----:R-:W-:Y:S02]  /*7980*/  SHF.R.U64 R12, R18, R26.reuse, R7.reuse ;  /* 0x0000001a120c7219 */ /* 0x182fe40000001207 */
[----:B------:R-:W-:-:S05]  /*7990*/  SHF.R.U32.HI R7, RZ, R26, R7 ;  /* 0x0000001aff077219 */ /* 0x000fca0000011607 */
[----:B-----5:R-:W1:Y:S01]  /*79a0*/  LDC R29, c[0x0][0x748] ;  /* 0x0001d200ff1d7b82 */ /* 0x020e620000000800 */
[-CC-:B---3--:R-:W-:Y:S02]  /*79b0*/  SHF.R.U64 R20, R12, R28.reuse, R7.reuse ;  /* 0x0000001c0c147219 */ /* 0x188fe40000001207 */
[-C--:B------:R-:W-:Y:S02]  /*79c0*/  SHF.L.U32 R9, R9, R28.reuse, RZ ;  /* 0x0000001c09097219 */ /* 0x080fe400000006ff */
[-C--:B------:R-:W-:Y:S01]  /*79d0*/  SHF.R.U32.HI R7, RZ, R28.reuse, R7 ;  /* 0x0000001cff077219 */ /* 0x080fe20000011607 */
[----:B------:R-:W-:Y:S01]  /*79e0*/  IMAD.MOV.U32 R6, RZ, RZ, R20 ;  /* 0x000000ffff067224 */ /* 0x000fe200078e0014 */
[----:B------:R-:W-:Y:S01]  /*79f0*/  SHF.L.U32 R28, R11, R28, RZ ;  /* 0x0000001c0b1c7219 */ /* 0x000fe200000006ff */
[----:B------:R-:W3:Y:S01]  /*7a00*/  LDC R32, c[0x0][0x738] ;  /* 0x0001ce00ff207b82 */ /* 0x000ee20000000800 */
[----:B------:R-:W-:-:S07]  /*7a10*/  LOP3.LUT R27, RZ, R9, RZ, 0x33, !PT ;  /* 0x00000009ff1b7212 */ /* 0x000fce00078e33ff */
[----:B------:R-:W0:Y:S01]  /*7a20*/  LDC R33, c[0x0][0x710] ;  /* 0x0001c400ff217b82 */ /* 0x000e220000000800 */
[----:B----4-:R-:W-:Y:S05]  /*7a30*/  @!P1 BRA `(.L_x_155) ;  /* 0x0000000000289947 */ /* 0x010fea0003800000 */
        /* <DEDUP_REMOVED lines=10> */
.L_x_155:
[----:B-1----:R-:W-:Y:S01]  /*7ae0*/  SHF.R.U64 R6, R6, R29, R7 ;  /* 0x0000001d06067219 */ /* 0x002fe20000001207 */
[----:B0-----:R-:W-:Y:S01]  /*7af0*/  VIADD R11, R22, 0xffffffff ;  /* 0xffffffff160b7836 */ /* 0x001fe20000000000 */
[----:B------:R-:W-:Y:S01]  /*7b00*/  LOP3.LUT R9, R12, R27, RZ, 0xc0, !PT ;  /* 0x0000001b0c097212 */ /* 0x000fe200078ec0ff */
[----:B--2---:R-:W-:Y:S02]  /*7b10*/  IMAD.MOV R21, RZ, RZ, -R21 ;  /* 0x000000ffff157224 */ /* 0x004fe400078e0a15 */
[----:B------:R-:W-:Y:S02]  /*7b20*/  IMAD.MOV R7, RZ, RZ, -R6 ;  /* 0x000000ffff077224 */ /* 0x000fe400078e0a06 */
[----:B------:R-:W-:Y:S01]  /*7b30*/  IMAD R8, R28, R6, R9 ;  /* 0x000000061c087224 */ /* 0x000fe200078e0209 */
[----:B------:R-:W-:Y:S01]  /*7b40*/  LOP3.LUT R9, R18, R11, RZ, 0xc0, !PT ;  /* 0x0000000b12097212 */ /* 0x000fe200078ec0ff */
[----:B------:R-:W-:Y:S02]  /*7b50*/  @P3 IMAD R25, R23, R21, R24 ;  /* 0x0000001517193224 */ /* 0x000fe400078e0218 */
[----:B---3--:R-:W-:-:S02]  /*7b60*/  IMAD R6, R7, R32, R20 ;  /* 0x0000002007067224 */ /* 0x008fc400078e0214 */
[----:B------:R-:W-:Y:S02]  /*7b70*/  IMAD R8, R8, R33, R25 ;  /* 0x0000002108087224 */ /* 0x000fe400078e0219 */
[----:B------:R-:W-:Y:S02]  /*7b80*/  IMAD.MOV.U32 R11, RZ, RZ, 0x1 ;  /* 0x00000001ff0b7424 */ /* 0x000fe400078e00ff */
[----:B------:R-:W-:-:S03]  /*7b90*/  IMAD R7, R6, R22, R9 ;  /* 0x0000001606077224 */ /* 0x000fc600078e0209 */
[----:B------:R-:W-:Y:S01]  /*7ba0*/  PRMT R6, R11, 0x7610, R6 ;  /* 0x000076100b067816 */ /* 0x000fe20000000006 */
[----:B------:R-:W-:Y:S01]  /*7bb0*/  IMAD.MOV.U32 R11, RZ, RZ, R19 ;  /* 0x000000ffff0b7224 */ /* 0x000fe200078e0013 */
[----:B------:R-:W-:Y:S02]  /*7bc0*/  SEL R12, R7, R8, !P3 ;  /* 0x00000008070c7207 */ /* 0x000fe40005800000 */
[----:B------:R-:W-:-:S07]  /*7bd0*/  SEL R8, R8, R7, !P3 ;  /* 0x0000000708087207 */ /* 0x000fce0005800000 */
.L_x_153:
[----:B------:R-:W-:Y:S01]  /*7be0*/  LOP3.LUT P1, RZ, R6, 0xff, RZ, 0xc0, !PT ;  /* 0x000000ff06ff7812 */ /* 0x000fe2000782c0ff */
[----:B------:R-:W-:-:S12]  /*7bf0*/  IMAD.MOV.U32 R6, RZ, RZ, R8 ;  /* 0x000000ffff067224 */ /* 0x000fd800078e0008 */
[----:B------:R-:W-:Y:S05]  /*7c00*/  @P1 BRA `(.L_x_156) ;  /* 0xffffff9400881947 */ /* 0x000fea000383ffff */
[----:B------:R-:W-:Y:S05]  /*7c10*/  EXIT ;  /* 0x000000000000794d */ /* 0x000fea0003800000 */
.L_x_8:
[----:B0-----:R-:W-:Y:S01]  /*7c20*/  ULDC.64 UR4, c[0x0][0x750] ;  /* 0x0001d40000047ab9 */ /* 0x001fe20000000a00 */
        /* <DEDUP_REMOVED lines=25> */
.L_x_158:
[----:B------:R-:W0:Y:S01]  /*7dc0*/  LDC.64 R28, c[0x0][0x740] ;  /* 0x0001d000ff1c7b82 */ /* 0x000e220000000a00 */
[-CC-:B------:R-:W-:Y:S01]  /*7dd0*/  SHF.R.U64 R20, R16, R12.reuse, R17.reuse ;  /* 0x0000000c10147219 */ /* 0x180fe20000001211 */
[----:B------:R-:W-:Y:S01]  /*7de0*/  IMAD.MOV.U32 R27, RZ, RZ, 0x1 ;  /* 0x00000001ff1b7424 */ /* 0x000fe200078e00ff */
[----:B------:R-:W-:Y:S02]  /*7df0*/  SHF.R.U32.HI R5, RZ, R12, R17 ;  /* 0x0000000cff057219 */ /* 0x000fe40000011611 */
[----:B------:R-:W-:-:S03]  /*7e00*/  IADD3 R15, P0, RZ, -R20, RZ ;  /* 0x80000014ff0f7210 */ /* 0x000fc60007f1e0ff */
[----:B------:R-:W1:Y:S02]  /*7e10*/  LDC R14, c[0x0][0x718] ;  /* 0x0001c600ff0e7b82 */ /* 0x000e640000000800 */
[----:B------:R-:W-:Y:S02]  /*7e20*/  IMAD.X R5, RZ, RZ, ~R5, P0 ;  /* 0x000000ffff057224 */ /* 0x000fe400000e0e05 */
[----:B------:R-:W-:-:S04]  /*7e30*/  IMAD.WIDE.U32 R10, R15, R24, R2 ;  /* 0x000000180f0a7225 */ /* 0x000fc800078e0002 */
[----:B------:R-:W2:Y:S01]  /*7e40*/  LDC R16, c[0x0][0x708] ;  /* 0x0001c200ff107b82 */ /* 0x000ea20000000800 */
[----:B------:R-:W-:-:S04]  /*7e50*/  IMAD R12, R5, R24, RZ ;  /* 0x00000018050c7224 */ /* 0x000fc800078e02ff */
[----:B------:R-:W-:-:S03]  /*7e60*/  IMAD R5, R15, R25, R12 ;  /* 0x000000190f057224 */ /* 0x000fc600078e020c */
[----:B------:R-:W3:Y:S01]  /*7e70*/  LDC R26, c[0x0][0x758] ;  /* 0x0001d600ff1a7b82 */ /* 0x000ee20000000800 */
[----:B------:R-:W-:Y:S01]  /*7e80*/  IMAD.IADD R5, R11, 0x1, R5 ;  /* 0x000000010b057824 */ /* 0x000fe200078e0205 */
[----:B0-----:R-:W-:Y:S01]  /*7e90*/  ISETP.NE.U32.AND P0, PT, R28, RZ, PT ;  /* 0x000000ff1c00720c */ /* 0x001fe20003f05070 */
[----:B------:R-:W-:-:S03]  /*7ea0*/  IMAD.MOV.U32 R11, RZ, RZ, -0x1 ;  /* 0xffffffffff0b7424 */ /* 0x000fc600078e00ff */
        /* <DEDUP_REMOVED lines=8> */
[-C--:B---3--:R-:W-:Y:S02]  /*7f30*/  SHF.L.U32 R10, R11, R26.reuse, RZ ;  /* 0x0000001a0b0a7219 */ /* 0x088fe400000006ff */
[--C-:B------:R-:W-:Y:S02]  /*7f40*/  SHF.R.U64 R24, R18, R26, R5.reuse ;  /* 0x0000001a12187219 */ /* 0x100fe40000001205 */
[----:B------:R-:W-:Y:S02]  /*7f50*/  LOP3.LUT R31, RZ, R10, RZ, 0x33, !PT ;  /* 0x0000000aff1f7212 */ /* 0x000fe400078e33ff */
[----:B------:R-:W-:Y:S01]  /*7f60*/  SHF.R.U32.HI R11, RZ, R26, R5 ;  /* 0x0000001aff0b7219 */ /* 0x000fe20000011605 */
[----:B------:R-:W3:Y:S01]  /*7f70*/  LDC R30, c[0x0][0x710] ;  /* 0x0001c400ff1e7b82 */ /* 0x000ee20000000800 */
[----:B------:R-:W-:Y:S01]  /*7f80*/  IMAD.MOV.U32 R10, RZ, RZ, R24 ;  /* 0x000000ffff0a7224 */ /* 0x000fe200078e0018 */
[----:B------:R-:W-:Y:S06]  /*7f90*/  @!P0 BRA `(.L_x_159) ;  /* 0x0000000000288947 */ /* 0x000fec0003800000 */
        /* <DEDUP_REMOVED lines=10> */
.L_x_159:
[----:B-1----:R-:W-:Y:S01]  /*8040*/  SHF.R.U64 R10, R10, R23, R11 ;  /* 0x000000170a0a7219 */ /* 0x002fe2000000120b */
[----:B0-----:R-:W-:Y:S01]  /*8050*/  VIADD R11, R21, 0xffffffff ;  /* 0xffffffff150b7836 */ /* 0x001fe20000000000 */
[----:B------:R-:W-:Y:S01]  /*8060*/  SHF.L.U32 R27, R27, R26, RZ ;  /* 0x0000001a1b1b7219 */ /* 0x000fe200000006ff */
[----:B------:R-:W-:Y:S01]  /*8070*/  @P3 IMAD R7, R13, R22, R8 ;  /* 0x000000160d073224 */ /* 0x000fe200078e0208 */
[----:B------:R-:W-:Y:S01]  /*8080*/  LOP3.LUT R5, R18, R31, RZ, 0xc0, !PT ;  /* 0x0000001f12057212 */ /* 0x000fe200078ec0ff */
[----:B------:R-:W-:Y:S01]  /*8090*/  IMAD.MOV R9, RZ, RZ, -R10 ;  /* 0x000000ffff097224 */ /* 0x000fe200078e0a0a */
[----:B------:R-:W-:-:S03]  /*80a0*/  LOP3.LUT R8, R12, R11, RZ, 0xc0, !PT ;  /* 0x0000000b0c087212 */ /* 0x000fc600078ec0ff */
[----:B------:R-:W-:Y:S02]  /*80b0*/  IMAD R10, R27, R10, R5 ;  /* 0x0000000a1b0a7224 */ /* 0x000fe400078e0205 */
[----:B--2---:R-:W-:Y:S02]  /*80c0*/  IMAD R5, R9, R25, R24 ;  /* 0x0000001909057224 */ /* 0x004fe400078e0218 */
[----:B---3--:R-:W-:Y:S02]  /*80d0*/  IMAD R7, R10, R30, R7 ;  /* 0x0000001e0a077224 */ /* 0x008fe400078e0207 */
[----:B------:R-:W-:Y:S02]  /*80e0*/  IMAD.MOV.U32 R9, RZ, RZ, 0x1 ;  /* 0x00000001ff097424 */ /* 0x000fe400078e00ff */
[----:B------:R-:W-:-:S03]  /*80f0*/  IMAD R8, R5, R21, R8 ;  /* 0x0000001505087224 */ /* 0x000fc600078e0208 */
[----:B------:R-:W-:Y:S02]  /*8100*/  PRMT R5, R9, 0x7610, R5 ;  /* 0x0000761009057816 */ /* 0x000fe40000000005 */
[----:B------:R-:W-:Y:S02]  /*8110*/  SEL R18, R8, R7, !P3 ;  /* 0x0000000708127207 */ /* 0x000fe40005800000 */
[----:B------:R-:W-:-:S07]  /*8120*/  SEL R21, R7, R8, !P3 ;  /* 0x0000000807157207 */ /* 0x000fce0005800000 */
.L_x_157:
[----:B------:R-:W-:-:S08]  /*8130*/  NOP ;  /* 0x0000000000007918 */ /* 0x000fd00000000000 */
[----:B------:R-:W0:-:S00]  /*8140*/  USETMAXREG.DEALLOC.CTAPOOL 0x28 ;  /* 0x00000028000079c8 */ /* 0x000e0000080e0500 */
[----:B0-----:R-:W-:-:S13]  /*8150*/  ISETP.NE.AND P0, PT, R6, RZ, PT ;  /* 0x000000ff0600720c */ /* 0x001fda0003f05270 */
[----:B------:R-:W-:Y:S05]  /*8160*/  @P0 EXIT ;  /* 0x000000000000094d */ /* 0x000fea0003800000 */
[----:B------:R-:W-:Y:S01]  /*8170*/  LOP3.LUT P0, RZ, R5, 0xff, RZ, 0xc0, !PT ;  /* 0x000000ff05ff7812 */ /* 0x000fe2000780c0ff */
[----:B------:R-:W-:Y:S02]  /*8180*/  IMAD.MOV.U32 R5, RZ, RZ, 0x1 ;  /* 0x00000001ff057424 */ /* 0x000fe400078e00ff */
[----:B------:R-:W-:-:S10]  /*8190*/  IMAD.MOV.U32 R10, RZ, RZ, RZ ;  /* 0x000000ffff0a7224 */ /* 0x000fd400078e00ff */
[----:B------:R-:W-:Y:S05]  /*81a0*/  @!P0 BRA `(.L_x_160) ;  /* 0x0000000c00848947 */ /* 0x000fea0003800000 */
[----:B------:R-:W0:Y:S01]  /*81b0*/  LDC R5, c[0x0][0x28c] ;  /* 0x0000a300ff057b82 */ /* 0x000e220000000800 */
[----:B------:R-:W1:Y:S01]  /*81c0*/  S2R R16, SR_CgaCtaId ;  /* 0x0000000000107919 */ /* 0x000e620000008800 */
[----:B------:R-:W-:Y:S01]  /*81d0*/  ULDC UR5, c[0x0][0x758] ;  /* 0x0001d60000057ab9 */ /* 0x000fe20000000800 */
[----:B------:R-:W-:Y:S01]  /*81e0*/  UMOV UR7, 0xffffffff ;  /* 0xffffffff00077882 */ /* 0x000fe20000000000 */
[----:B------:R-:W-:Y:S01]  /*81f0*/  ULDC UR6, c[0x0][0xc] ;  /* 0x0000030000067ab9 */ /* 0x000fe20000000800 */
[----:B------:R-:W-:Y:S01]  /*8200*/  USHF.L.U32 UR9, UR7, UR5, URZ ;  /* 0x0000000507097299 */ /* 0x000fe2000800063f */
[----:B------:R-:W-:Y:S01]  /*8210*/  BSSY B0, `(.L_x_160) ;  /* 0x00000da000007945 */ /* 0x000fe20003800000 */
[----:B------:R-:W-:Y:S01]  /*8220*/  UMOV UR8, 0x1 ;  /* 0x0000000100087882 */ /* 0x000fe20000000000 */
[----:B------:R-:W-:Y:S01]  /*8230*/  ULDC UR7, c[0x0][0x10] ;  /* 0x0000040000077ab9 */ /* 0x000fe20000000800 */
[----:B------:R-:W-:Y:S01]  /*8240*/  USHF.L.U32 UR5, UR8, UR5, URZ ;  /* 0x0000000508057299 */ /* 0x000fe2000800063f */
[----:B------:R-:W-:Y:S01]  /*8250*/  IMAD.MOV.U32 R11, RZ, RZ, 0x1 ;  /* 0x00000001ff0b7424 */ /* 0x000fe200078e00ff */
[----:B------:R-:W-:Y:S01]  /*8260*/  UIMAD.WIDE.U32 UR6, UR6, UR7, URZ ;  /* 0x00000007060672a5 */ /* 0x000fe2000f8e003f */
[----:B------:R-:W-:Y:S01]  /*8270*/  LOP3.LUT R19, R4, 0x2, RZ, 0xfc, !PT ;  /* 0x0000000204137812 */ /* 0x000fe200078efcff */
[----:B------:R-:W-:Y:S01]  /*8280*/  ULDC UR8, c[0x0][0x14] ;  /* 0x0000050000087ab9 */ /* 0x000fe20000000800 */
[----:B------:R-:W-:Y:S01]  /*8290*/  IMAD.MOV.U32 R10, RZ, RZ, RZ ;  /* 0x000000ffff0a7224 */ /* 0x000fe200078e00ff */
[----:B------:R-:W-:-:S02]  /*82a0*/  UIMAD.WIDE.U32 UR32, UR6, UR8, URZ ;  /* 0x00000008062072a5 */ /* 0x000fc4000f8e003f */
[----:B------:R-:W-:Y:S01]  /*82b0*/  UIMAD UR7, UR7, UR8, URZ ;  /* 0x00000008070772a4 */ /* 0x000fe2000f8e023f */
[----:B------:R-:W-:Y:S01]  /*82c0*/  ULDC UR4, c[0x0][0x700] ;  /* 0x0001c00000047ab9 */ /* 0x000fe20000000800 */
[----:B------:R-:W-:Y:S02]  /*82d0*/  ULOP3.LUT UR6, URZ, UR9, URZ, 0x33, !UPT ;  /* 0x000000093f067292 */ /* 0x000fe4000f8e333f */
[----:B------:R-:W-:Y:S01]  /*82e0*/  UIADD3 UR4, UR4, -0x1, URZ ;  /* 0xffffffff04047890 */ /* 0x000fe2000fffe03f */
[----:B0-----:R-:W-:Y:S01]  /*82f0*/  VIADD R5, R5, 0x7f ;  /* 0x0000007f05057836 */ /* 0x001fe20000000000 */
[----:B------:R-:W-:Y:S01]  /*8300*/  UIADD3 UR7, UR33, UR7, URZ ;  /* 0x0000000721077290 */ /* 0x000fe2000fffe03f */
[----:B------:R-:W-:-:S03]  /*8310*/  ULDC.64 UR34, c[0x0][0x198] ;  /* 0x0000660000227ab9 */ /* 0x000fc60000000a00 */
[----:B------:R-:W-:-:S04]  /*8320*/  SHF.R.S32.HI R6, RZ, 0x1f, R5 ;  /* 0x0000001fff067819 */ /* 0x000fc80000011405 */
[----:B------:R-:W-:Y:S01]  /*8330*/  LEA.HI R6, R6, R5, RZ, 0x7 ;  /* 0x0000000506067211 */ /* 0x000fe200078f38ff */
[C---:B-1----:R-:W-:Y:S02]  /*8340*/  IMAD.SHL.U32 R12, R16.reuse, 0x40, RZ ;  /* 0x00000040100c7824 */ /* 0x042fe400078e00ff */
[C---:B------:R-:W-:Y:S01]  /*8350*/  IMAD.SHL.U32 R14, R16.reuse, 0x1000, RZ ;  /* 0x00001000100e7824 */ /* 0x040fe200078e00ff */
[----:B------:R-:W-:Y:S01]  /*8360*/  SHF.R.S32.HI R13, RZ, 0x7, R6 ;  /* 0x00000007ff0d7819 */ /* 0x000fe20000011406 */
[----:B------:R-:W-:Y:S01]  /*8370*/  IMAD.SHL.U32 R15, R16, 0x80, RZ ;  /* 0x00000080100f7824 */ /* 0x000fe200078e00ff */
[----:B------:R-:W-:Y:S01]  /*8380*/  LOP3.LUT R12, R12, 0x40, RZ, 0xc0, !PT ;  /* 0x000000400c0c7812 */ /* 0x000fe200078ec0ff */
[----:B------:R-:W-:Y:S01]  /*8390*/  IMAD.SHL.U32 R16, R16, 0x400, RZ ;  /* 0x0000040010107824 */ /* 0x000fe200078e00ff */
[----:B------:R-:W-:Y:S01]  /*83a0*/  LOP3.LUT R14, R14, 0x1000, RZ, 0xc0, !PT ;  /* 0x000010000e0e7812 */ /* 0x000fe200078ec0ff */
[----:B------:R-:W-:Y:S01]  /*83b0*/  IMAD.MOV.U32 R5, RZ, RZ, 0x1 ;  /* 0x00000001ff057424 */ /* 0x000fe200078e00ff */
[----:B------:R-:W-:Y:S01]  /*83c0*/  LOP3.LUT R15, R15, 0x80, RZ, 0xc0, !PT ;  /* 0x000000800f0f7812 */ /* 0x000fe200078ec0ff */
[----:B------:R-:W-:Y:S01]  /*83d0*/  VIADD R17, R13, 0x1 ;  /* 0x000000010d117836 */ /* 0x000fe20000000000 */
[----:B------:R-:W-:-:S07]  /*83e0*/  LOP3.LUT R16, R16, 0x400, RZ, 0xc0, !PT ;  /* 0x0000040010107812 */ /* 0x000fce00078ec0ff */
.L_x_171:
[----:B------:R-:W-:-:S03]  /*83f0*/  UMOV UR8, 0xffffffff ;  /* 0xffffffff00087882 */ /* 0x000fc60000000000 */
[----:B------:R-:W-:Y:S05]  /*8400*/  BRA.DIV UR8, `(.L_x_161) ;  /* 0x0000001208547947 */ /* 0x000fea000b800000 */
[----:B------:R-:W-:-:S13]  /*8410*/  ELECT P0, URZ, PT ;  /* 0x00000000003f782f */ /* 0x000fda0003800000 */
.L_x_186:
[----:B------:R-:W0:Y:S01]  /*8420*/  LDC R6, c[0x0][0x28c] ;  /* 0x0000a300ff067b82 */ /* 0x000e220000000800 */
[----:B------:R-:W-:Y:S01]  /*8430*/  BSSY B1, `(.L_x_162) ;  /* 0x0000046000017945 */ /* 0x000fe20003800000 */
[----:B0-----:R-:W-:-:S13]  /*8440*/  ISETP.LT.OR P0, PT, R6, 0x1, !P0 ;  /* 0x000000010600780c */ /* 0x001fda0004701670 */
[----:B------:R-:W-:Y:S05]  /*8450*/  @P0 BRA `(.L_x_163) ;  /* 0x00000004000c0947 */ /* 0x000fea0003800000 */
[----:B------:R-:W-:Y:S01]  /*8460*/  IMAD.SHL.U32 R18, R18, 0x80, RZ ;  /* 0x0000008012127824 */ /* 0x000fe200078e00ff */
[C---:B------:R-:W-:Y:S01]  /*8470*/  LEA R22, R21.reuse, R12, 0x7 ;  /* 0x0000000c15167211 */ /* 0x040fe200078e38ff */
[----:B------:R-:W-:Y:S01]  /*8480*/  IMAD R25, R21, 0x100, R15 ;  /* 0x0000010015197824 */ /* 0x000fe200078e020f */
[----:B------:R-:W-:Y:S01]  /*8490*/  CS2R R26, SRZ ;  /* 0x00000000001a7805 */ /* 0x000fe2000001ff00 */
[----:B------:R-:W-:Y:S02]  /*84a0*/  IMAD.MOV.U32 R6, RZ, RZ, R17 ;  /* 0x000000ffff067224 */ /* 0x000fe400078e0011 */
[----:B------:R-:W-:Y:S02]  /*84b0*/  IMAD.MOV.U32 R7, RZ, RZ, R5 ;  /* 0x000000ffff077224 */ /* 0x000fe400078e0005 */
[----:B------:R-:W-:Y:S02]  /*84c0*/  IMAD.MOV.U32 R9, RZ, RZ, R10 ;  /* 0x000000ffff097224 */ /* 0x000fe400078e000a */
[----:B------:R-:W-:-:S07]  /*84d0*/  IMAD.MOV.U32 R28, RZ, RZ, RZ ;  /* 0x000000ffff1c7224 */ /* 0x000fce00078e00ff */
.L_x_166:
[----:B------:R-:W0:Y:S01]  /*84e0*/  S2R R21, SR_CgaCtaId ;  /* 0x0000000000157919 */ /* 0x000e220000008800 */
[----:B------:R-:W-:Y:S02]  /*84f0*/  MOV R8, 0x400 ;  /* 0x0000040000087802 */ /* 0x000fe40000000f00 */
[----:B------:R-:W-:Y:S02]  /*8500*/  LOP3.LUT P1, RZ, R0, 0x7f, RZ, 0xc0, !PT ;  /* 0x0000007f00ff7812 */ /* 0x000fe4000782c0ff */
[----:B0-----:R-:W-:Y:S02]  /*8510*/  LEA R24, R21, R8, 0x18 ;  /* 0x0000000815187211 */ /* 0x001fe400078ec0ff */
[----:B------:R-:W-:-:S09]  /*8520*/  SHF.L.U32 R8, R7, 0x1f, RZ ;  /* 0x0000001f07087819 */ /* 0x000fd200000006ff */
[----:B------:R-:W0:Y:S01]  /*8530*/  @!P1 LDC R21, c[0x0][0x640] ;  /* 0x00019000ff159b82 */ /* 0x000e220000000800 */
[----:B------:R-:W-:-:S04]  /*8540*/  IMAD R23, R9, 0x8, R24 ;  /* 0x0000000809177824 */ /* 0x000fc800078e0218 */
[----:B------:R-:W1:Y:S02]  /*8550*/  SYNCS.PHASECHK.TRANS64.TRYWAIT P0, [R23+URZ+0x40], R8 ;  /* 0x00004008170075a7 */ /* 0x000e64000800017f */
[----:B-1----:R-:W-:Y:S05]  /*8560*/  @!P0 BRA `(.L_x_164) ;  /* 0x00000010001c8947 */ /* 0x002fea0003800000 */
.L_x_187:
[----:B-1----:R-:W-:Y:S01]  /*8570*/  PRMT R8, R19, 0x9910, RZ ;  /* 0x0000991013087816 */ /* 0x002fe200000000ff */
[----:B0-----:R0:W-:Y:S03]  /*8580*/  @!P1 SYNCS.ARRIVE.TRANS64 RZ, [R23+URZ], R21 ;  /* 0x0000001517ff99a7 */ /* 0x0011e6000800003f */
[----:B------:R-:W-:-:S13]  /*8590*/  ISETP.NE.AND P0, PT, R8, 0x2, PT ;  /* 0x000000020800780c */ /* 0x000fda0003f05270 */
[----:B0-----:R-:W-:Y:S05]  /*85a0*/  @P0 BRA `(.L_x_165) ;  /* 0x0000000000040947 */ /* 0x001fea0003800000 */
[----:B------:R-:W-:Y:S01]  /*85b0*/  BPT.TRAP 0x1 ;  /* 0x000000040000795c */ /* 0x000fe20000300000 */
.L_x_165:
[C---:B------:R-:W-:Y:S01]  /*85c0*/  IMAD R8, R9.reuse, 0x2000, R14 ;  /* 0x0000200009087824 */ /* 0x040fe200078e020e */
[----:B------:R-:W-:Y:S01]  /*85d0*/  R2UR UR9, R24 ;  /* 0x00000000180972ca */ /* 0x000fe200000e0000 */
[----:B------:R-:W-:Y:S01]  /*85e0*/  IMAD R24, R9, 0x4000, R24 ;  /* 0x0000400009187824 */ /* 0x000fe200078e0218 */
[----:B------:R-:W-:Y:S01]  /*85f0*/  R2UR UR25, R23 ;  /* 0x00000000171972ca */ /* 0x000fe200000e0000 */
[----:B------:R-:W-:Y:S01]  /*8600*/  VIADD R6, R6, 0xffffffff ;  /* 0xffffffff06067836 */ /* 0x000fe20000000000 */
[----:B------:R-:W-:Y:S01]  /*8610*/  R2UR UR24, R8 ;  /* 0x00000000081872ca */ /* 0x000fe200000e0000 */
[----:B------:R-:W-:Y:S01]  /*8620*/  IMAD R8, R9, 0x800, R16 ;  /* 0x0000080009087824 */ /* 0x000fe200078e0210 */
[----:B------:R-:W-:Y:S01]  /*8630*/  R2UR UR8, R24 ;  /* 0x00000000180872ca */ /* 0x000fe200000e0000 */
[----:B------:R-:W-:Y:S01]  /*8640*/  UIADD3 UR14, UP0, UR34, 0xf0, URZ ;  /* 0x000000f0220e7890 */ /* 0x000fe2000ff1e03f */
[----:B------:R-:W-:Y:S01]  /*8650*/  R2UR UR28, R20 ;  /* 0x00000000141c72ca */ /* 0x000fe200000e0000 */
[----:B------:R-:W-:Y:S01]  /*8660*/  UIADD3 UR22, UP1, UR34, 0x1f0, URZ ;  /* 0x000001f022167890 */ /* 0x000fe2000ff3e03f */
[----:B------:R-:W-:Y:S01]  /*8670*/  R2UR UR16, R8 ;  /* 0x00000000081072ca */ /* 0x000fe200000e0000 */
[----:B------:R-:W-:Y:S01]  /*8680*/  UIADD3 UR36, UP2, UR34, 0x2f0, URZ ;  /* 0x000002f022247890 */ /* 0x000fe2000ff5e03f */
[----:B------:R-:W-:Y:S01]  /*8690*/  R2UR UR26, R27 ;  /* 0x000000001b1a72ca */ /* 0x000fe200000e0000 */
[----:B------:R-:W-:Y:S01]  /*86a0*/  UIADD3.X UR15, URZ, UR35, URZ, UP0, !UPT ;  /* 0x000000233f0f7290 */ /* 0x000fe200087fe43f */
[----:B------:R-:W-:Y:S01]  /*86b0*/  R2UR UR27, R22 ;  /* 0x00000000161b72ca */ /* 0x000fe200000e0000 */
[----:B------:R-:W-:Y:S01]  /*86c0*/  UIADD3.X UR23, URZ, UR35, URZ, UP1, !UPT ;  /* 0x000000233f177290 */ /* 0x000fe20008ffe43f */
[----:B------:R-:W-:Y:S01]  /*86d0*/  R2UR UR18, R25 ;  /* 0x00000000191272ca */ /* 0x000fe200000e0000 */
[----:B------:R-:W-:Y:S01]  /*86e0*/  UIADD3 UR24, UR9, 0x180, UR24 ;  /* 0x0000018009187890 */ /* 0x000fe2000fffe018 */
[----:B------:R-:W-:Y:S01]  /*86f0*/  R2UR UR19, R28 ;  /* 0x000000001c1372ca */ /* 0x000fe200000e0000 */
[----:B------:R-:W-:Y:S01]  /*8700*/  VIADD R9, R9, 0x1 ;  /* 0x0000000109097836 */ /* 0x000fe20000000000 */
[----:B------:R-:W-:Y:S01]  /*8710*/  R2UR UR10, R26 ;  /* 0x000000001a0a72ca */ /* 0x000fe200000e0000 */
[----:B------:R-:W-:Y:S01]  /*8720*/  UIADD3.X UR37, URZ, UR35, URZ, UP2, !UPT ;  /* 0x000000233f257290 */ /* 0x000fe200097fe43f */
[----:B------:R-:W-:Y:S01]  /*8730*/  R2UR UR11, R18 ;  /* 0x00000000120b72ca */ /* 0x000fe200000e0000 */
[----:B------:R-:W-:Y:S01]  /*8740*/  UIADD3 UR16, UR9, 0x30180, UR16 ;  /* 0x0003018009107890 */ /* 0x000fe2000fffe010 */
[----:B------:R-:W-:Y:S01]  /*8750*/  ISETP.GT.AND P1, PT, R6, 0x1, PT ;  /* 0x000000010600780c */ /* 0x000fe20003f24270 */
[----:B------:R-:W-:Y:S01]  /*8760*/  UIADD3 UR8, UR8, 0x10180, URZ ;  /* 0x0001018008087890 */ /* 0x000fe2000fffe03f */
[C---:B------:R-:W-:Y:S01]  /*8770*/  ISETP.NE.AND P0, PT, R9.reuse, 0x8, PT ;  /* 0x000000080900780c */ /* 0x040fe20003f05270 */
[----:B------:R-:W-:Y:S01]  /*8780*/  UMOV UR13, 0x30000 ;  /* 0x00030000000d7882 */ /* 0x000fe20000000000 */
[----:B------:R-:W-:Y:S01]  /*8790*/  UMOV UR30, 0x0 ;  /* 0x00000000001e7882 */ /* 0x000fe20000000000 */
[----:B------:R-:W-:Y:S01]  /*87a0*/  UMOV UR31, 0x10000000 ;  /* 0x10000000001f7882 */ /* 0x000fe20000000000 */
[----:B------:R-:W-:Y:S01]  /*87b0*/  UMOV UR17, UR25 ;  /* 0x0000001900117c82 */ /* 0x000fe20008000000 */
[----:B------:R-:W-:Y:S01]  /*87c0*/  UMOV UR20, UR28 ;  /* 0x0000001c00147c82 */ /* 0x000fe20008000000 */
[----:B------:R0:W-:Y:S01]  /*87d0*/  UTMALDG.3D.MULTICAST [UR24], [UR14], UR13, desc[UR30] ;  /* 0x00001e180e0073b4 */ /* 0x0001e2000801180d */
[----:B------:R-:W-:Y:S01]  /*87e0*/  UMOV UR9, UR25 ;  /* 0x0000001900097c82 */ /* 0x000fe20008000000 */
[----:B------:R-:W-:Y:S01]  /*87f0*/  UMOV UR12, UR28 ;  /* 0x0000001c000c7c82 */ /* 0x000fe20008000000 */
[----:B------:R-:W-:Y:S01]  /*8800*/  SEL R8, RZ, 0x1, P0 ;  /* 0x00000001ff087807 */ /* 0x000fe20000000000 */
[----:B------:R-:W-:Y:S01]  /*8810*/  VIADD R28, R28, 0x1 ;  /* 0x000000011c1c7836 */ /* 0x000fe20000000000 */
[----:B------:R-:W-:Y:S01]  /*8820*/  SEL R9, R9, RZ, P0 ;  /* 0x000000ff09097207 */ /* 0x000fe20000000000 */
[----:B------:R-:W-:Y:S01]  /*8830*/  VIADD R27, R27, 0x40 ;  /* 0x000000401b1b7836 */ /* 0x000fe20000000000 */
[----:B------:R-:W-:Y:S01]  /*8840*/  LOP3.LUT R7, R7, R8, RZ, 0x3c, !PT ;  /* 0x0000000807077212 */ /* 0x000fe200078e3cff */
[----:B------:R0:W-:Y:S01]  /*8850*/  UTMALDG.3D.MULTICAST [UR16], [UR22], UR13, desc[UR30] ;  /* 0x00001e10160073b4 */ /* 0x0001e2000801180d */
[----:B------:R-:W-:Y:S01]  /*8860*/  VIADD R26, R26, 0x80 ;  /* 0x000000801a1a7836 */ /* 0x000fe20000000000 */
[----:B------:R0:W-:Y:S02]  /*8870*/  UTMALDG.3D [UR8], [UR36], desc[UR30] ;  /* 0x00001e08240075b4 */ /* 0x0001e40008011000 */
[----:B0-----:R-:W-:Y:S05]  /*8880*/  @P1 BRA `(.L_x_166) ;  /* 0xfffffffc00141947 */ /* 0x001fea000383ffff */
.L_x_163:
[----:B------:R-:W-:Y:S05]  /*8890*/  BSYNC B1 ;  /* 0x0000000000017941 */ /* 0x000fea0003800000 */
.L_x_162:
[----:B------:R-:W-:Y:S01]  /*88a0*/  LOP3.LUT P1, RZ, R11, 0xff, RZ, 0xc0, !PT ;  /* 0x000000ff0bff7812 */ /* 0x000fe2000782c0ff */
[----:B------:R-:W-:Y:S01]  /*88b0*/  IMAD.IADD R10, R13, 0x1, R10 ;  /* 0x000000010d0a7824 */ /* 0x000fe200078e020a */
[----:B------:R-:W-:Y:S01]  /*88c0*/  IADD3 R2, P2, R2, UR32, RZ ;  /* 0x0000002002027c10 */ /* 0x000fe2000ff5e0ff */
[----:B------:R-:W-:Y:S01]  /*88d0*/  ULDC.64 UR8, c[0x0][0x750] ;  /* 0x0001d40000087ab9 */ /* 0x000fe20000000a00 */
[----:B------:R-:W-:Y:S01]  /*88e0*/  BSSY B1, `(.L_x_167) ;  /* 0x000006a000017945 */ /* 0x000fe20003800000 */
[----:B------:R-:W-:Y:S01]  /*88f0*/  IMAD.MOV.U32 R21, RZ, RZ, -0x1 ;  /* 0xffffffffff157424 */ /* 0x000fe200078e00ff */
[----:B------:R-:W-:Y:S01]  /*8900*/  SHF.R.U32.HI R6, RZ, 0x3, R10 ;  /* 0x00000003ff067819 */ /* 0x000fe2000001160a */
[----:B------:R-:W-:Y:S01]  /*8910*/  IMAD.MOV.U32 R18, RZ, RZ, -0x1 ;  /* 0xffffffffff127424 */ /* 0x000fe200078e00ff */
[----:B------:R-:W-:Y:S01]  /*8920*/  ISETP.GT.U32.AND P0, PT, R10, 0x7, PT ;  /* 0x000000070a00780c */ /* 0x000fe20003f04070 */
[----:B------:R-:W-:Y:S01]  /*8930*/  IMAD.MOV.U32 R20, RZ, RZ, -0x1 ;  /* 0xffffffffff147424 */ /* 0x000fe200078e00ff */
[----:B------:R-:W-:-:S02]  /*8940*/  LOP3.LUT R6, R6, 0x1, RZ, 0xc0, !PT ;  /* 0x0000000106067812 */ /* 0x000fc400078ec0ff */
[----:B------:R-:W-:Y:S01]  /*8950*/  ISETP.LT.U32.AND P0, PT, R13, 0x8, P0 ;  /* 0x000000080d00780c */ /* 0x000fe20000701070 */
[----:B------:R-:W0:Y:S01]  /*8960*/  @P1 S2R R8, SR_CgaCtaId ;  /* 0x0000000000081919 */ /* 0x000e220000008800 */
[----:B------:R-:W-:Y:S02]  /*8970*/  @P1 MOV R7, 0x400 ;  /* 0x0000040000071802 */ /* 0x000fe40000000f00 */
[----:B------:R-:W-:Y:S02]  /*8980*/  IADD3.X R3, R3, UR7, RZ, P2, !PT ;  /* 0x0000000703037c10 */ /* 0x000fe400097fe4ff */
[----:B------:R-:W-:Y:S02]  /*8990*/  ISETP.GE.U32.AND P2, PT, R2, UR8, PT ;  /* 0x0000000802007c0c */ /* 0x000fe4000bf46070 */
[----:B------:R-:W-:Y:S02]  /*89a0*/  LOP3.LUT R10, R10, 0x7, RZ, 0xc0, !PT ;  /* 0x000000070a0a7812 */ /* 0x000fe400078ec0ff */
[----:B------:R-:W-:-:S02]  /*89b0*/  PRMT R11, RZ, 0x7610, R11 ;  /* 0x00007610ff0b7816 */ /* 0x000fc4000000000b */
[----:B0-----:R-:W-:-:S04]  /*89c0*/  @P1 LEA R7, R8, R7, 0x18 ;  /* 0x0000000708071211 */ /* 0x001fc800078ec0ff */
[----:B------:R0:W-:Y:S01]  /*89d0*/  @P1 SYNCS.ARRIVE.TRANS64.A1T0 RZ, [R7+URZ+0x98], RZ ;  /* 0x000098ff07ff19a7 */ /* 0x0001e2000810003f */
[----:B------:R-:W-:Y:S02]  /*89e0*/  ISETP.NE.U32.AND P1, PT, R6, 0x1, PT ;  /* 0x000000010600780c */ /* 0x000fe40003f25070 */
[----:B------:R-:W-:Y:S02]  /*89f0*/  SEL R6, RZ, 0x1, !P0 ;  /* 0x00000001ff067807 */ /* 0x000fe40004000000 */
[----:B------:R-:W-:Y:S02]  /*8a00*/  ISETP.GE.U32.AND.EX P0, PT, R3, UR9, PT, P2 ;  /* 0x0000000903007c0c */ /* 0x000fe4000bf06120 */
[----:B------:R-:W-:-:S04]  /*8a10*/  ISETP.GT.U32.AND P1, PT, R13, 0x7, !P1 ;  /* 0x000000070d00780c */ /* 0x000fc80004f24070 */
[----:B0-----:R-:W-:-:S04]  /*8a20*/  SEL R7, RZ, 0x1, !P1 ;  /* 0x00000001ff077807 */ /* 0x001fc80004800000 */
[--C-:B------:R-:W-:Y:S02]  /*8a30*/  LOP3.LUT R5, R7, R5, R6.reuse, 0x96, !PT ;  /* 0x0000000507057212 */ /* 0x100fe400078e9606 */
[----:B------:R-:W-:Y:S01]  /*8a40*/  PRMT R6, RZ, 0x7610, R6 ;  /* 0x00007610ff067816 */ /* 0x000fe20000000006 */
[----:B------:R-:W-:Y:S06]  /*8a50*/  @P0 BRA `(.L_x_168) ;  /* 0x0000000400480947 */ /* 0x000fec0003800000 */
[----:B------:R-:W0:Y:S01]  /*8a60*/  S2R R18, SR_CTAID.X ;  /* 0x0000000000127919 */ /* 0x000e220000002500 */
[----:B------:R-:W-:Y:S01]  /*8a70*/  ULDC UR8, c[0x0][0x150] ;  /* 0x0000540000087ab9 */ /* 0x000fe20000000800 */
[----:B------:R-:W1:Y:S01]  /*8a80*/  LDC R7, c[0x0][0x144] ;  /* 0x00005100ff077b82 */ /* 0x000e620000000800 */
[----:B------:R-:W-:Y:S01]  /*8a90*/  ULDC UR11, c[0x0][0x730] ;  /* 0x0001cc00000b7ab9 */ /* 0x000fe20000000800 */
[----:B------:R-:W2:Y:S06]  /*8aa0*/  S2R R21, SR_CTAID.Y ;  /* 0x0000000000157919 */ /* 0x000eac0000002600 */
[----:B------:R-:W3:Y:S01]  /*8ab0*/  LDC R22, c[0x0][0x148] ;  /* 0x00005200ff167b82 */ /* 0x000ee20000000800 */
[----:B0-----:R-:W-:-:S02]  /*8ac0*/  I2FP.F32.U32 R6, R18 ;  /* 0x0000001200067245 */ /* 0x001fc40000201000 */
[----:B--2---:R-:W-:-:S03]  /*8ad0*/  I2FP.F32.U32 R8, R21 ;  /* 0x0000001500087245 */ /* 0x004fc60000201000 */
[----:B------:R-:W-:Y:S01]  /*8ae0*/  FMUL R6, R6, UR8 ;  /* 0x0000000806067c20 */ /* 0x000fe20008400000 */
[----:B------:R-:W-:Y:S02]  /*8af0*/  ULDC UR8, c[0x0][0x154] ;  /* 0x0000550000087ab9 */ /* 0x000fe40000000800 */
[----:B------:R-:W-:Y:S01]  /*8b00*/  FMUL R9, R8, UR8 ;  /* 0x0000000808097c20 */ /* 0x000fe20008400000 */
[----:B------:R-:W-:Y:S02]  /*8b10*/  ULDC.64 UR8, c[0x0][0x728] ;  /* 0x0001ca0000087ab9 */ /* 0x000fe40000000a00 */
[----:B------:R-:W0:Y:S01]  /*8b20*/  F2I.U32.TRUNC.NTZ R6, R6 ;  /* 0x0000000600067305 */ /* 0x000e22000020f000 */
[----:B------:R-:W-:-:S04]  /*8b30*/  ISETP.NE.U32.AND P0, PT, RZ, UR8, PT ;  /* 0x00000008ff007c0c */ /* 0x000fc8000bf05070 */
[----:B------:R-:W-:-:S03]  /*8b40*/  ISETP.NE.AND.EX P0, PT, RZ, UR9, PT, P0 ;  /* 0x00000009ff007c0c */ /* 0x000fc6000bf05300 */
[----:B------:R-:W2:Y:S01]  /*8b50*/  F2I.U32.TRUNC.NTZ R9, R9 ;  /* 0x0000000900097305 */ /* 0x000ea2000020f000 */
[----:B0-----:R-:W-:Y:S02]  /*8b60*/  IMAD.MOV R8, RZ, RZ, -R6 ;  /* 0x000000ffff087224 */ /* 0x001fe400078e0a06 */
[----:B------:R-:W-:Y:S02]  /*8b70*/  IMAD.MOV.U32 R6, RZ, RZ, R2 ;  /* 0x000000ffff067224 */ /* 0x000fe400078e0002 */
[----:B-1----:R-:W-:Y:S02]  /*8b80*/  IMAD R18, R7, R8, R18 ;  /* 0x0000000807127224 */ /* 0x002fe400078e0212 */
[----:B------:R-:W-:Y:S02]  /*8b90*/  IMAD.MOV.U32 R7, RZ, RZ, R3 ;  /* 0x000000ffff077224 */ /* 0x000fe400078e0003 */
[----:B--2---:R-:W-:Y:S01]  /*8ba0*/  IMAD.MOV R24, RZ, RZ, -R9 ;  /* 0x000000ffff187224 */ /* 0x004fe200078e0a09 */
[----:B---3--:R-:W-:Y:S06]  /*8bb0*/  @!P0 BRA `(.L_x_169) ;  /* 0x0000000000288947 */ /* 0x008fec0003800000 */
[----:B------:R-:W-:Y:S02]  /*8bc0*/  ULDC UR10, c[0x0][0x734] ;  /* 0x0001cd00000a7ab9 */ /* 0x000fe40000000800 */
[----:B------:R-:W-:-:S05]  /*8bd0*/  IADD3 R7, P0, R2, UR10, RZ ;  /* 0x0000000a02077c10 */ /* 0x000fca000ff1e0ff */
[----:B------:R-:W-:-:S04]  /*8be0*/  IMAD.X R23, RZ, RZ, R3, P0 ;  /* 0x000000ffff177224 */ /* 0x000fc800000e0603 */
[----:B------:R-:W-:-:S04]  /*8bf0*/  IMAD.WIDE.U32 R8, R23, UR8, RZ ;  /* 0x0000000817087c25 */ /* 0x000fc8000f8e00ff */
[----:B------:R-:W-:-:S04]  /*8c00*/  IMAD.WIDE.U32 R8, P0, R7, UR9, R8 ;  /* 0x0000000907087c25 */ /* 0x000fc8000f800008 */
[----:B------:R-:W-:-:S04]  /*8c10*/  IMAD.WIDE.U32 R6, R7, UR8, RZ ;  /* 0x0000000807067c25 */ /* 0x000fc8000f8e00ff */
[----:B------:R-:W-:Y:S01]  /*8c20*/  IMAD.MOV.U32 R6, RZ, RZ, R9 ;  /* 0x000000ffff067224 */ /* 0x000fe200078e0009 */
[----:B------:R-:W-:Y:S01]  /*8c30*/  IADD3 RZ, P1, R7, R8, RZ ;  /* 0x0000000807ff7210 */ /* 0x000fe20007f3e0ff */
[----:B------:R-:W-:-:S04]  /*8c40*/  IMAD.X R7, RZ, RZ, RZ, P0 ;  /* 0x000000ffff077224 */ /* 0x000fc800000e06ff */
[----:B------:R-:W-:-:S08]  /*8c50*/  IMAD.WIDE.U32.X R6, R23, UR9, R6, P1 ;  /* 0x0000000917067c25 */ /* 0x000fd000088e0406 */
.L_x_169:
[--C-:B------:R-:W-:Y:S01]  /*8c60*/  SHF.R.U64 R20, R6, UR11, R7.reuse ;  /* 0x0000000b06147c19 */ /* 0x100fe20008001207 */
[----:B------:R-:W-:Y:S01]  /*8c70*/  ULDC.64 UR8, c[0x0][0x720] ;  /* 0x0001c80000087ab9 */ /* 0x000fe20000000a00 */
[----:B------:R-:W-:Y:S01]  /*8c80*/  SHF.R.U32.HI R6, RZ, UR11, R7 ;  /* 0x0000000bff067c19 */ /* 0x000fe20008011607 */
[----:B------:R-:W-:Y:S01]  /*8c90*/  ULDC.64 UR10, c[0x0][0x740] ;  /* 0x0001d000000a7ab9 */ /* 0x000fe20000000a00 */
[----:B------:R-:W-:Y:S01]  /*8ca0*/  IADD3 R7, P0, RZ, -R20, RZ ;  /* 0x80000014ff077210 */ /* 0x000fe20007f1e0ff */
[----:B------:R-:W-:-:S04]  /*8cb0*/  @P3 IMAD R18, R22, R24, R21 ;  /* 0x0000001816123224 */ /* 0x000fc800078e0215 */
[----:B------:R-:W-:Y:S01]  /*8cc0*/  IMAD.X R6, RZ, RZ, ~R6, P0 ;  /* 0x000000ffff067224 */ /* 0x000fe200000e0e06 */
[----:B------:R-:W-:-:S03]  /*8cd0*/  ISETP.NE.U32.AND P0, PT, RZ, UR10, PT ;  /* 0x0000000aff007c0c */ /* 0x000fc6000bf05070 */
[----:B------:R-:W-:Y:S01]  /*8ce0*/  IMAD R6, R6, UR8, RZ ;  /* 0x0000000806067c24 */ /* 0x000fe2000f8e02ff */
[----:B------:R-:W-:-:S03]  /*8cf0*/  ISETP.NE.AND.EX P0, PT, RZ, UR11, PT, P0 ;  /* 0x0000000bff007c0c */ /* 0x000fc6000bf05300 */
[C---:B------:R-:W-:Y:S02]  /*8d00*/  IMAD R9, R7.reuse, UR9, R6 ;  /* 0x0000000907097c24 */ /* 0x040fe4000f8e0206 */
[----:B------:R-:W-:Y:S01]  /*8d10*/  IMAD.WIDE.U32 R6, R7, UR8, R2 ;  /* 0x0000000807067c25 */ /* 0x000fe2000f8e0002 */
[----:B------:R-:W-:-:S03]  /*8d20*/  ULDC UR8, c[0x0][0x718] ;  /* 0x0001c60000087ab9 */ /* 0x000fc60000000800 */
[----:B------:R-:W-:-:S05]  /*8d30*/  IMAD.IADD R7, R7, 0x1, R9 ;  /* 0x0000000107077824 */ /* 0x000fca00078e0209 */
[--C-:B------:R-:W-:Y:S02]  /*8d40*/  SHF.R.U64 R21, R6, UR8, R7.reuse ;  /* 0x0000000806157c19 */ /* 0x100fe40008001207 */
[----:B------:R-:W-:Y:S01]  /*8d50*/  SHF.R.U32.HI R6, RZ, UR8, R7 ;  /* 0x00000008ff067c19 */ /* 0x000fe20008011607 */
[----:B------:R-:W-:-:S03]  /*8d60*/  ULDC UR8, c[0x0][0x708] ;  /* 0x0001c20000087ab9 */ /* 0x000fc60000000800 */
[--C-:B------:R-:W-:Y:S02]  /*8d70*/  SHF.R.U64 R24, R21, UR8, R6.reuse ;  /* 0x0000000815187c19 */ /* 0x100fe40008001206 */
[----:B------:R-:W-:Y:S01]  /*8d80*/  SHF.R.U32.HI R7, RZ, UR8, R6 ;  /* 0x00000008ff077c19 */ /* 0x000fe20008011606 */
[----:B------:R-:W-:-:S03]  /*8d90*/  ULDC UR8, c[0x0][0x758] ;  /* 0x0001d60000087ab9 */ /* 0x000fc60000000800 */
[--C-:B------:R-:W-:Y:S02]  /*8da0*/  SHF.R.U64 R22, R24, UR8, R7.reuse ;  /* 0x0000000818167c19 */ /* 0x100fe40008001207 */
[----:B------:R-:W-:-:S03]  /*8db0*/  SHF.R.U32.HI R23, RZ, UR8, R7 ;  /* 0x00000008ff177c19 */ /* 0x000fc60008011607 */
[----:B------:R-:W-:Y:S02]  /*8dc0*/  IMAD.MOV.U32 R6, RZ, RZ, R22 ;  /* 0x000000ffff067224 */ /* 0x000fe400078e0016 */
[----:B------:R-:W-:Y:S01]  /*8dd0*/  IMAD.MOV.U32 R7, RZ, RZ, R23 ;  /* 0x000000ffff077224 */ /* 0x000fe200078e0017 */
[----:B------:R-:W-:Y:S06]  /*8de0*/  @!P0 BRA `(.L_x_170) ;  /* 0x0000000000288947 */ /* 0x000fec0003800000 */
        /* <DEDUP_REMOVED lines=10> */
.L_x_170:
[----:B------:R-:W-:Y:S02]  /*8e90*/  ULDC UR8, c[0x0][0x748] ;  /* 0x0001d20000087ab9 */ /* 0x000fe40000000800 */
[----:B------:R-:W-:Y:S01]  /*8ea0*/  SHF.R.U64 R7, R6, UR8, R7 ;  /* 0x0000000806077c19 */ /* 0x000fe20008001207 */
[----:B------:R-:W-:Y:S01]  /*8eb0*/  ULDC UR8, c[0x0][0x738] ;  /* 0x0001ce0000087ab9 */ /* 0x000fe20000000800 */
[----:B------:R-:W-:-:S05]  /*8ec0*/  LOP3.LUT R6, R24, UR6, RZ, 0xc0, !PT ;  /* 0x0000000618067c12 */ /* 0x000fca000f8ec0ff */
[----:B------:R-:W-:Y:S02]  /*8ed0*/  IMAD R9, R7, UR5, R6 ;  /* 0x0000000507097c24 */ /* 0x000fe4000f8e0206 */
[----:B------:R-:W-:Y:S02]  /*8ee0*/  IMAD.MOV R7, RZ, RZ, -R7 ;  /* 0x000000ffff077224 */ /* 0x000fe400078e0a07 */
[----:B------:R-:W-:Y:S02]  /*8ef0*/  IMAD.MOV.U32 R6, RZ, RZ, 0x1 ;  /* 0x00000001ff067424 */ /* 0x000fe400078e00ff */
[----:B------:R-:W-:Y:S01]  /*8f00*/  IMAD R22, R7, UR8, R22 ;  /* 0x0000000807167c24 */ /* 0x000fe2000f8e0216 */
[----:B------:R-:W-:Y:S01]  /*8f10*/  ULDC UR8, c[0x0][0x710] ;  /* 0x0001c40000087ab9 */ /* 0x000fe20000000800 */
[----:B------:R-:W-:Y:S01]  /*8f20*/  LOP3.LUT R7, R21, UR4, RZ, 0xc0, !PT ;  /* 0x0000000415077c12 */ /* 0x000fe2000f8ec0ff */
[----:B------:R-:W-:Y:S01]  /*8f30*/  IMAD R21, R9, UR8, R18 ;  /* 0x0000000809157c24 */ /* 0x000fe2000f8e0212 */
[----:B------:R-:W-:-:S03]  /*8f40*/  ULDC UR8, c[0x0][0x700] ;  /* 0x0001c00000087ab9 */ /* 0x000fc60000000800 */
[----:B------:R-:W-:-:S05]  /*8f50*/  IMAD R22, R22, UR8, R7 ;  /* 0x0000000816167c24 */ /* 0x000fca000f8e0207 */
[----:B------:R-:W-:Y:S02]  /*8f60*/  SEL R18, R22, R21, !P3 ;  /* 0x0000001516127207 */ /* 0x000fe40005800000 */
[----:B------:R-:W-:-:S07]  /*8f70*/  SEL R21, R21, R22, !P3 ;  /* 0x0000001615157207 */ /* 0x000fce0005800000 */
.L_x_168:
[----:B------:R-:W-:Y:S05]  /*8f80*/  BSYNC B1 ;  /* 0x0000000000017941 */ /* 0x000fea0003800000 */
.L_x_167:
[----:B------:R-:W-:-:S13]  /*8f90*/  LOP3.LUT P0, RZ, R6, 0xff, RZ, 0xc0, !PT ;  /* 0x000000ff06ff7812 */ /* 0x000fda000780c0ff */
[----:B------:R-:W-:Y:S05]  /*8fa0*/  @P0 BRA `(.L_x_171) ;  /* 0xfffffff400100947 */ /* 0x000fea000383ffff */
[----:B------:R-:W-:Y:S05]  /*8fb0*/  BSYNC B0 ;  /* 0x0000000000007941 */ /* 0x000fea0003800000 */
.L_x_160:
[----:B------:R-:W-:-:S03]  /*8fc0*/  UMOV UR8, 0xffffffff ;  /* 0xffffffff00087882 */ /* 0x000fc60000000000 */
[----:B------:R-:W-:Y:S05]  /*8fd0*/  BRA.DIV UR8, `(.L_x_172) ;  /* 0x0000000608947947 */ /* 0x000fea000b800000 */
[----:B------:R-:W-:-:S13]  /*8fe0*/  ELECT P0, URZ, PT ;  /* 0x00000000003f782f */ /* 0x000fda0003800000 */
.L_x_190:
[----:B------:R-:W-:Y:S04]  /*8ff0*/  BSSY B0, `(.L_x_173) ;  /* 0x000004f000007945 */ /* 0x000fe80003800000 */
[----:B------:R-:W-:Y:S05]  /*9000*/  @!P0 BRA `(.L_x_174) ;  /* 0x0000000400348947 */ /* 0x000fea0003800000 */
[----:B------:R-:W-:-:S04]  /*9010*/  LOP3.LUT R4, R4, 0x2, RZ, 0xfc, !PT ;  /* 0x0000000204047812 */ /* 0x000fc800078efcff */
[----:B------:R-:W-:-:S13]  /*9020*/  ISETP.NE.AND P0, PT, R4, 0x3, PT ;  /* 0x000000030400780c */ /* 0x000fda0003f05270 */
[----:B------:R-:W-:Y:S05]  /*9030*/  @!P0 BRA `(.L_x_175) ;  /* 0x0000000000048947 */ /* 0x000fea0003800000 */
[----:B------:R-:W-:Y:S01]  /*9040*/  BPT.TRAP 0x1 ;  /* 0x000000040000795c */ /* 0x000fe20000300000 */
.L_x_175:
[----:B------:R-:W0:Y:S01]  /*9050*/  S2R R3, SR_CgaCtaId ;  /* 0x0000000000037919 */ /* 0x000e220000008800 */
[----:B------:R-:W-:Y:S02]  /*9060*/  MOV R0, 0x400 ;  /* 0x0000040000007802 */ /* 0x000fe40000000f00 */
[----:B------:R-:W-:Y:S02]  /*9070*/  SHF.L.U32 R2, R5, 0x1f, RZ ;  /* 0x0000001f05027819 */ /* 0x000fe400000006ff */
[----:B0-----:R-:W-:-:S05]  /*9080*/  LEA R3, R3, R0, 0x18 ;  /* 0x0000000003037211 */ /* 0x001fca00078ec0ff */
[----:B------:R-:W-:-:S04]  /*9090*/  VIADD R3, R3, 0x40 ;  /* 0x0000004003037836 */ /* 0x000fc80000000000 */
[C---:B------:R-:W-:Y:S02]  /*90a0*/  IMAD R7, R10.reuse, 0x8, R3 ;  /* 0x000000080a077824 */ /* 0x040fe400078e0203 */
[----:B------:R-:W-:Y:S02]  /*90b0*/  VIADD R10, R10, 0x1 ;  /* 0x000000010a0a7836 */ /* 0x000fe40000000000 */
[----:B------:R-:W0:Y:S03]  /*90c0*/  SYNCS.PHASECHK.TRANS64.TRYWAIT P0, [R7+URZ], R2 ;  /* 0x00000002070075a7 */ /* 0x000e26000800017f */
[----:B------:R-:W-:-:S04]  /*90d0*/  ISETP.NE.AND P1, PT, R10, 0x8, PT ;  /* 0x000000080a00780c */ /* 0x000fc80003f25270 */
[----:B------:R-:W-:Y:S02]  /*90e0*/  SEL R0, RZ, 0x1, P1 ;  /* 0x00000001ff007807 */ /* 0x000fe40000800000 */
[----:B------:R-:W-:Y:S02]  /*90f0*/  SEL R10, R10, RZ, P1 ;  /* 0x000000ff0a0a7207 */ /* 0x000fe40000800000 */
[----:B------:R-:W-:-:S03]  /*9100*/  LOP3.LUT R5, R5, R0, RZ, 0x3c, !PT ;  /* 0x0000000005057212 */ /* 0x000fc600078e3cff */
[----:B------:R-:W-:Y:S01]  /*9110*/  IMAD R9, R10, 0x8, R3 ;  /* 0x000000080a097824 */ /* 0x000fe200078e0203 */
[----:B------:R-:W-:Y:S01]  /*9120*/  SHF.L.U32 R4, R5, 0x1f, RZ ;  /* 0x0000001f05047819 */ /* 0x000fe200000006ff */
[----:B0-----:R-:W-:Y:S06]  /*9130*/  @!P0 BRA `(.L_x_176) ;  /* 0x00000004005c8947 */ /* 0x001fec0003800000 */
.L_x_191:
[----:B------:R-:W1:Y:S01]  /*9140*/  SYNCS.PHASECHK.TRANS64.TRYWAIT P0, [R9+URZ], R4 ;  /* 0x00000004090075a7 */ /* 0x000e62000800017f */
[----:B------:R-:W-:-:S05]  /*9150*/  VIADD R0, R10, 0x1 ;  /* 0x000000010a007836 */ /* 0x000fca0000000000 */
[----:B------:R-:W-:-:S04]  /*9160*/  ISETP.NE.AND P1, PT, R0, 0x8, PT ;  /* 0x000000080000780c */ /* 0x000fc80003f25270 */
[----:B0-----:R-:W-:Y:S02]  /*9170*/  SEL R2, RZ, 0x1, P1 ;  /* 0x00000001ff027807 */ /* 0x001fe40000800000 */
[----:B------:R-:W-:Y:S02]  /*9180*/  SEL R0, R0, RZ, P1 ;  /* 0x000000ff00007207 */ /* 0x000fe40000800000 */
[----:B------:R-:W-:-:S03]  /*9190*/  LOP3.LUT R7, R5, R2, RZ, 0x3c, !PT ;  /* 0x0000000205077212 */ /* 0x000fc600078e3cff */
[----:B------:R-:W-:Y:S01]  /*91a0*/  IMAD R6, R0, 0x8, R3 ;  /* 0x0000000800067824 */ /* 0x000fe200078e0203 */
[----:B------:R-:W-:Y:S01]  /*91b0*/  SHF.L.U32 R5, R7, 0x1f, RZ ;  /* 0x0000001f07057819 */ /* 0x000fe200000006ff */
[----:B-1----:R-:W-:Y:S06]  /*91c0*/  @!P0 BRA `(.L_x_177) ;  /* 0x00000004004c8947 */ /* 0x002fec0003800000 */
.L_x_192:
[----:B------:R-:W1:Y:S01]  /*91d0*/  SYNCS.PHASECHK.TRANS64.TRYWAIT P0, [R6+URZ], R5 ;  /* 0x00000005060075a7 */ /* 0x000e62000800017f */
[----:B------:R-:W-:-:S05]  /*91e0*/  VIADD R0, R0, 0x1 ;  /* 0x0000000100007836 */ /* 0x000fca0000000000 */
[----:B------:R-:W-:-:S04]  /*91f0*/  ISETP.NE.AND P1, PT, R0, 0x8, PT ;  /* 0x000000080000780c */ /* 0x000fc80003f25270 */
[----:B------:R-:W-:Y:S02]  /*9200*/  SEL R2, RZ, 0x1, P1 ;  /* 0x00000001ff027807 */ /* 0x000fe40000800000 */
[----:B------:R-:W-:Y:S02]  /*9210*/  SEL R0, R0, RZ, P1 ;  /* 0x000000ff00007207 */ /* 0x000fe40000800000 */
[----:B------:R-:W-:-:S03]  /*9220*/  LOP3.LUT R7, R7, R2, RZ, 0x3c, !PT ;  /* 0x0000000207077212 */ /* 0x000fc600078e3cff */
[----:B0-----:R-:W-:Y:S01]  /*9230*/  IMAD R9, R0, 0x8, R3 ;  /* 0x0000000800097824 */ /* 0x001fe200078e0203 */
[----:B------:R-:W-:Y:S01]  /*9240*/  SHF.L.U32 R4, R7, 0x1f, RZ ;  /* 0x0000001f07047819 */ /* 0x000fe200000006ff */
[----:B-1----:R-:W-:Y:S06]  /*9250*/  @!P0 BRA `(.L_x_178) ;  /* 0x00000004003c8947 */ /* 0x002fec0003800000 */
.L_x_193:
        /* <DEDUP_REMOVED lines=9> */
.L_x_194:
        /* <DEDUP_REMOVED lines=9> */
.L_x_195:
        /* <DEDUP_REMOVED lines=9> */
.L_x_196:
[----:B------:R-:W1:Y:S01]  /*9410*/  SYNCS.PHASECHK.TRANS64.TRYWAIT P0, [R6+URZ], R5 ;  /* 0x00000005060075a7 */ /* 0x000e62000800017f */
[----:B------:R-:W-:-:S05]  /*9420*/  VIADD R0, R0, 0x1 ;  /* 0x0000000100007836 */ /* 0x000fca0000000000 */
[----:B------:R-:W-:-:S04]  /*9430*/  ISETP.NE.AND P1, PT, R0, 0x8, PT ;  /* 0x000000080000780c */ /* 0x000fc80003f25270 */
[----:B------:R-:W-:Y:S02]  /*9440*/  SEL R2, RZ, 0x1, P1 ;  /* 0x00000001ff027807 */ /* 0x000fe40000800000 */
[----:B------:R-:W-:Y:S02]  /*9450*/  SEL R0, R0, RZ, P1 ;  /* 0x000000ff00007207 */ /* 0x000fe40000800000 */
[----:B------:R-:W-:Y:S01]  /*9460*/  LOP3.LUT R2, R7, R2, RZ, 0x3c, !PT ;  /* 0x0000000207027212 */ /* 0x000fe200078e3cff */
[----:B-1----:R-:W-:Y:S06]  /*9470*/  @!P0 BRA `(.L_x_182) ;  /* 0x0000000400048947 */ /* 0x002fec0003800000 */
.L_x_197:
[----:B------:R-:W-:Y:S01]  /*9480*/  IMAD R3, R0, 0x8, R3 ;  /* 0x0000000800037824 */ /* 0x000fe200078e0203 */
[----:B------:R-:W-:-:S07]  /*9490*/  SHF.L.U32 R0, R2, 0x1f, RZ ;  /* 0x0000001f02007819 */ /* 0x000fce00000006ff */
.L_x_183:
[----:B--2---:R2:W3:Y:S02]  /*94a0*/  SYNCS.PHASECHK.TRANS64.TRYWAIT P0, [R3+URZ], R0 ;  /* 0x00000000030075a7 */ /* 0x0044e4000800017f */
[----:B---3--:R-:W-:Y:S05]  /*94b0*/  @!P0 NANOSLEEP.SYNCS 0x989680 ;  /* 0x009896800000895d */ /* 0x008fea0003900000 */
[----:B------:R-:W3:Y:S02]  /*94c0*/  @!P0 SYNCS.PHASECHK.TRANS64 P0, [R3+URZ], R0 ;  /* 0x00000000030085a7 */ /* 0x000ee4000800007f */
[----:B---3--:R-:W-:Y:S05]  /*94d0*/  @!P0 BRA `(.L_x_183) ;  /* 0xfffffffc00f08947 */ /* 0x008fea000383ffff */
.L_x_174:
[----:B------:R-:W-:Y:S05]  /*94e0*/  BSYNC B0 ;  /* 0x0000000000007941 */ /* 0x000fea0003800000 */
.L_x_173:
[----:B------:R-:W-:Y:S05]  /*94f0*/  EXIT ;  /* 0x000000000000794d */ /* 0x000fea0003800000 */
.L_x_22:
[----:B-1----:R-:W-:-:S04]  /*9500*/  IMAD.U32 R202, RZ, RZ, UR11 ;  /* 0x0000000bffca7e24 */ /* 0x002fc8000f8e00ff */
[----:B------:R1:W3:Y:S03]  /*9510*/  SYNCS.PHASECHK.TRANS64.TRYWAIT P1, [R202+URZ], R15 ;  /* 0x0000000fca0075a7 */ /* 0x0002e6000802017f */
[----:B---3--:R-:W-:Y:S05]  /*9520*/  @!P1 NANOSLEEP.SYNCS 0x989680 ;  /* 0x009896800000995d */ /* 0x008fea0003900000 */
[----:B------:R-:W3:Y:S02]  /*9530*/  @!P1 SYNCS.PHASECHK.TRANS64 P1, [R202+URZ], R15 ;  /* 0x0000000fca0095a7 */ /* 0x000ee4000802007f */
[----:B---3--:R-:W-:Y:S05]  /*9540*/  @!P1 BRA `(.L_x_22) ;  /* 0xfffffffc00ec9947 */ /* 0x008fea000383ffff */
[----:B------:R-:W-:Y:S05]  /*9550*/  BRA `(.L_x_21) ;  /* 0xffffff8400787947 */ /* 0x000fea000383ffff */
.L_x_161:
[----:B------:R-:W-:Y:S01]  /*9560*/  BSSY B1, `(.L_x_184) ;  /* 0x0000006000017945 */ /* 0x000fe20003800000 */
[----:B------:R-:W-:-:S07]  /*9570*/  IMAD.MOV.U32 R6, RZ, RZ, -0x1 ;  /* 0xffffffffff067424 */ /* 0x000fce00078e00ff */
[----:B------:R-:W-:Y:S05]  /*9580*/  WARPSYNC.COLLECTIVE R6, `(.L_x_185) ;  /* 0x00000000060c7348 */ /* 0x000fea0003c00000 */
[----:B------:R-:W-:Y:S02]  /*9590*/  ELECT P0, UR62, PT ;  /* 0x00000000003e782f */ /* 0x000fe40003800000 */
[----:B------:R-:W-:Y:S01]  /*95a0*/  MOV R6, UR62 ;  /* 0x0000003e00067c02 */ /* 0x000fe20008000f00 */
[----:B------:R-:W-:Y:S10]  /*95b0*/  ENDCOLLECTIVE ;  /* 0x000000000000791b */ /* 0x000ff40003800000 */
.L_x_185:
[----:B------:R-:W-:Y:S05]  /*95c0*/  BSYNC B1 ;  /* 0x0000000000017941 */ /* 0x000fea0003800000 */
.L_x_184:
[----:B------:R-:W-:Y:S05]  /*95d0*/  BRA `(.L_x_186) ;  /* 0xffffffec00907947 */ /* 0x000fea000383ffff */
.L_x_164:
[----:B-1----:R1:W2:Y:S02]  /*95e0*/  SYNCS.PHASECHK.TRANS64.TRYWAIT P0, [R23+URZ+0x40], R8 ;  /* 0x00004008170075a7 */ /* 0x0022a4000800017f */
[----:B--2---:R-:W-:Y:S05]  /*95f0*/  @!P0 NANOSLEEP.SYNCS 0x989680 ;  /* 0x009896800000895d */ /* 0x004fea0003900000 */
[----:B------:R-:W2:Y:S02]  /*9600*/  @!P0 SYNCS.PHASECHK.TRANS64 P0, [R23+URZ+0x40], R8 ;  /* 0x00004008170085a7 */ /* 0x000ea4000800007f */
[----:B--2---:R-:W-:Y:S05]  /*9610*/  @!P0 BRA `(.L_x_164) ;  /* 0xfffffffc00f08947 */ /* 0x004fea000383ffff */
[----:B------:R-:W-:Y:S05]  /*9620*/  BRA `(.L_x_187) ;  /* 0xffffffec00d07947 */ /* 0x000fea000383ffff */
.L_x_172:
[----:B------:R-:W-:Y:S01]  /*9630*/  BSSY B0, `(.L_x_188) ;  /* 0x0000006000007945 */ /* 0x000fe20003800000 */
[----:B------:R-:W-:-:S07]  /*9640*/  IMAD.MOV.U32 R6, RZ, RZ, -0x1 ;  /* 0xffffffffff067424 */ /* 0x000fce00078e00ff */
[----:B------:R-:W-:Y:S05]  /*9650*/  WARPSYNC.COLLECTIVE R6, `(.L_x_189) ;  /* 0x00000000060c7348 */ /* 0x000fea0003c00000 */
[----:B------:R-:W-:Y:S02]  /*9660*/  ELECT P0, UR62, PT ;  /* 0x00000000003e782f */ /* 0x000fe40003800000 */
[----:B------:R-:W-:Y:S01]  /*9670*/  MOV R6, UR62 ;  /* 0x0000003e00067c02 */ /* 0x000fe20008000f00 */
[----:B------:R-:W-:Y:S10]  /*9680*/  ENDCOLLECTIVE ;  /* 0x000000000000791b */ /* 0x000ff40003800000 */
.L_x_189:
[----:B------:R-:W-:Y:S05]  /*9690*/  BSYNC B0 ;  /* 0x0000000000007941 */ /* 0x000fea0003800000 */
.L_x_188:
[----:B------:R-:W-:Y:S05]  /*96a0*/  BRA `(.L_x_190) ;  /* 0xfffffff800507947 */ /* 0x000fea000383ffff */
.L_x_176:
[----:B0-----:R0:W1:Y:S02]  /*96b0*/  SYNCS.PHASECHK.TRANS64.TRYWAIT P0, [R7+URZ], R2 ;  /* 0x00000002070075a7 */ /* 0x001064000800017f */
[----:B-1----:R-:W-:Y:S05]  /*96c0*/  @!P0 NANOSLEEP.SYNCS 0x989680 ;  /* 0x009896800000895d */ /* 0x002fea0003900000 */
[----:B------:R-:W1:Y:S02]  /*96d0*/  @!P0 SYNCS.PHASECHK.TRANS64 P0, [R7+URZ], R2 ;  /* 0x00000002070085a7 */ /* 0x000e64000800007f */
[----:B-1----:R-:W-:Y:S05]  /*96e0*/  @!P0 BRA `(.L_x_176) ;  /* 0xfffffffc00f08947 */ /* 0x002fea000383ffff */
[----:B------:R-:W-:Y:S05]  /*96f0*/  BRA `(.L_x_191) ;  /* 0xfffffff800907947 */ /* 0x000fea000383ffff */
.L_x_177:
[----:B0-----:R0:W1:Y:S02]  /*9700*/  SYNCS.PHASECHK.TRANS64.TRYWAIT P0, [R9+URZ], R4 ;  /* 0x00000004090075a7 */ /* 0x001064000800017f */
[----:B-1----:R-:W-:Y:S05]  /*9710*/  @!P0 NANOSLEEP.SYNCS 0x989680 ;  /* 0x009896800000895d */ /* 0x002fea0003900000 */
[----:B------:R-:W1:Y:S02]  /*9720*/  @!P0 SYNCS.PHASECHK.TRANS64 P0, [R9+URZ], R4 ;  /* 0x00000004090085a7 */ /* 0x000e64000800007f */
[----:B-1----:R-:W-:Y:S05]  /*9730*/  @!P0 BRA `(.L_x_177) ;  /* 0xfffffffc00f08947 */ /* 0x002fea000383ffff */
[----:B------:R-:W-:Y:S05]  /*9740*/  BRA `(.L_x_192) ;  /* 0xfffffff800a07947 */ /* 0x000fea000383ffff */
.L_x_178:
[----:B0-----:R0:W1:Y:S02]  /*9750*/  SYNCS.PHASECHK.TRANS64.TRYWAIT P0, [R6+URZ], R5 ;  /* 0x00000005060075a7 */ /* 0x001064000800017f */
[----:B-1----:R-:W-:Y:S05]  /*9760*/  @!P0 NANOSLEEP.SYNCS 0x989680 ;  /* 0x009896800000895d */ /* 0x002fea0003900000 */
[----:B------:R-:W1:Y:S02]  /*9770*/  @!P0 SYNCS.PHASECHK.TRANS64 P0, [R6+URZ], R5 ;  /* 0x00000005060085a7 */ /* 0x000e64000800007f */
[----:B-1----:R-:W-:Y:S05]  /*9780*/  @!P0 BRA `(.L_x_178) ;  /* 0xfffffffc00f08947 */ /* 0x002fea000383ffff */
[----:B------:R-:W-:Y:S05]  /*9790*/  BRA `(.L_x_193) ;  /* 0xfffffff800b07947 */ /* 0x000fea000383ffff */
.L_x_179:
[----:B0-----:R0:W1:Y:S02]  /*97a0*/  SYNCS.PHASECHK.TRANS64.TRYWAIT P0, [R9+URZ], R4 ;  /* 0x00000004090075a7 */ /* 0x001064000800017f */
[----:B-1----:R-:W-:Y:S05]  /*97b0*/  @!P0 NANOSLEEP.SYNCS 0x989680 ;  /* 0x009896800000895d */ /* 0x002fea0003900000 */
[----:B------:R-:W1:Y:S02]  /*97c0*/  @!P0 SYNCS.PHASECHK.TRANS64 P0, [R9+URZ], R4 ;  /* 0x00000004090085a7 */ /* 0x000e64000800007f */
[----:B-1----:R-:W-:Y:S05]  /*97d0*/  @!P0 BRA `(.L_x_179) ;  /* 0xfffffffc00f08947 */ /* 0x002fea000383ffff */
[----:B------:R-:W-:Y:S05]  /*97e0*/  BRA `(.L_x_194) ;  /* 0xfffffff800c07947 */ /* 0x000fea000383ffff */
.L_x_180:
[----:B0-----:R0:W1:Y:S02]  /*97f0*/  SYNCS.PHASECHK.TRANS64.TRYWAIT P0, [R6+URZ], R5 ;  /* 0x00000005060075a7 */ /* 0x001064000800017f */
[----:B-1----:R-:W-:Y:S05]  /*9800*/  @!P0 NANOSLEEP.SYNCS 0x989680 ;  /* 0x009896800000895d */ /* 0x002fea0003900000 */
[----:B------:R-:W1:Y:S02]  /*9810*/  @!P0 SYNCS.PHASECHK.TRANS64 P0, [R6+URZ], R5 ;  /* 0x00000005060085a7 */ /* 0x000e64000800007f */
[----:B-1----:R-:W-:Y:S05]  /*9820*/  @!P0 BRA `(.L_x_180) ;  /* 0xfffffffc00f08947 */ /* 0x002fea000383ffff */
[----:B------:R-:W-:Y:S05]  /*9830*/  BRA `(.L_x_195) ;  /* 0xfffffff800d07947 */ /* 0x000fea000383ffff */
.L_x_181:
[----:B0-----:R0:W1:Y:S02]  /*9840*/  SYNCS.PHASECHK.TRANS64.TRYWAIT P0, [R9+URZ], R4 ;  /* 0x00000004090075a7 */ /* 0x001064000800017f */
[----:B-1----:R-:W-:Y:S05]  /*9850*/  @!P0 NANOSLEEP.SYNCS 0x989680 ;  /* 0x009896800000895d */ /* 0x002fea0003900000 */
[----:B------:R-:W1:Y:S02]  /*9860*/  @!P0 SYNCS.PHASECHK.TRANS64 P0, [R9+URZ], R4 ;  /* 0x00000004090085a7 */ /* 0x000e64000800007f */
[----:B-1----:R-:W-:Y:S05]  /*9870*/  @!P0 BRA `(.L_x_181) ;  /* 0xfffffffc00f08947 */ /* 0x002fea000383ffff */
[----:B------:R-:W-:Y:S05]  /*9880*/  BRA `(.L_x_196) ;  /* 0xfffffff800e07947 */ /* 0x000fea000383ffff */
.L_x_182:
[----:B-1----:R1:W2:Y:S02]  /*9890*/  SYNCS.PHASECHK.TRANS64.TRYWAIT P0, [R6+URZ], R5 ;  /* 0x00000005060075a7 */ /* 0x0022a4000800017f */
[----:B--2---:R-:W-:Y:S05]  /*98a0*/  @!P0 NANOSLEEP.SYNCS 0x989680 ;  /* 0x009896800000895d */ /* 0x004fea0003900000 */
[----:B------:R-:W2:Y:S02]  /*98b0*/  @!P0 SYNCS.PHASECHK.TRANS64 P0, [R6+URZ], R5 ;  /* 0x00000005060085a7 */ /* 0x000ea4000800007f */
[----:B--2---:R-:W-:Y:S05]  /*98c0*/  @!P0 BRA `(.L_x_182) ;  /* 0xfffffffc00f08947 */ /* 0x004fea000383ffff */
[----:B------:R-:W-:Y:S05]  /*98d0*/  BRA `(.L_x_197) ;  /* 0xfffffff800e87947 */ /* 0x000fea000383ffff */
.L_x_198:
[----:B------:R-:W-:-:S00]  /*98e0*/  BRA `(.L_x_198) ;  /* 0xfffffffc00fc7947 */ /* 0x000fc0000383ffff */
[----:B------:R-:W-:-:S00]  /*98f0*/  NOP ;  /* 0x0000000000007918 */ /* 0x000fc00000000000 */
        /* <DEDUP_REMOVED lines=8> */
.L_x_199:


//--------------------- .nv.shared._ZN7cutlass13device_kernelINS_4gemm6kernel13GemmUniversalIN4cute5tupleIJiiiiEEENS1_10collective13CollectiveMmaINS1_43MainloopSm90TmaGmmaWarpSpecializedSparseFP8ILi8ENS5_IJNS4_1CILi1EEENSA_ILi2EEESB_EEENS1_35KernelTmaWarpSpecializedCooperativeEEENS5_IJNSA_ILi128EEESG_SG_EEENS_12float_e4m3_tENS5_IJNS4_6LayoutINS5_IJiNS5_IJSC_iEEEiEEENS5_IJlNS5_IJSB_SC_EEElEEEEENSJ_INS5_IJNS5_IJNSA_ILi64EEEiEEENS5_IJSG_iEEEiEEENS5_IJNS5_IJSG_NSA_ILi8192EEEEEENS5_IJSB_lEEElEEEEEEEESI_NS5_IJlSB_lEEENS4_8TiledMMAINS4_8MMA_AtomIJNS4_4SM904GMMA6SPARSE32GMMA_64x128x64_F32E4M3E4M3_SS_TNILNS13_7ScaleInE1ELS16_1ELNS13_9SparseSelE0EEEEEENSJ_INS5_IJSC_SB_SB_EEENS5_IJSB_NSA_ILi0EEES1B_EEEEENS5_IJNS4_10UnderscoreES1E_S1E_EEEEENS4_23SM90_TMA_LOAD_MULTICASTENS4_14ComposedLayoutINS4_7SwizzleILi2ELi4ELi3EEENS4_25smem_sparse_ptr_flag_bitsILi2ELi8EEENSJ_INS5_IJNS5_IJSB_NSA_ILi8EEEEEENS5_IJSC_SP_EEEEEENS5_IJNS5_IJS1B_SG_EEESM_EEEEEEEvNS4_8identityENS4_13SM90_TMA_LOADENS1I_INS1J_ILi3ELi4ELi3EEENS4_18smem_ptr_flag_bitsILi8EEENSJ_INS5_IJS1N_SG_EEENS5_IJSG_SB_EEEEEEEvS1V_EENS_8epilogue10collective6detail29Sm90TmaWarpSpecializedAdapterINS26_15DefaultEpilogueIfNS5_IJSB_llEEES2A_NS25_6thread17LinearCombinationIfLi1EffLNS2B_9ScaleType4KindE0ELNS_15FloatRoundStyleE2EfEENS1_15EpilogueDefaultEEEEEvvEEEEvNT_6ParamsE --------------------------
	.section	.nv.shared._ZN7cutlass13device_kernelINS_4gemm6kernel13GemmUniversalIN4cute5tupleIJiiiiEEENS1_10collective13CollectiveMmaINS1_43MainloopSm90TmaGmmaWarpSpecializedSparseFP8ILi8ENS5_IJNS4_1CILi1EEENSA_ILi2EEESB_EEENS1_35KernelTmaWarpSpecializedCooperativeEEENS5_IJNSA_ILi128EEESG_SG_EEENS_12float_e4m3_tENS5_IJNS4_6LayoutINS5_IJiNS5_IJSC_iEEEiEEENS5_IJlNS5_IJSB_SC_EEElEEEEENSJ_INS5_IJNS5_IJNSA_ILi64EEEiEEENS5_IJSG_iEEEiEEENS5_IJNS5_IJSG_NSA_ILi8192EEEEEENS5_IJSB_lEEElEEEEEEEESI_NS5_IJlSB_lEEENS4_8TiledMMAINS4_8MMA_AtomIJNS4_4SM904GMMA6SPARSE32GMMA_64x128x64_F32E4M3E4M3_SS_TNILNS13_7ScaleInE1ELS16_1ELNS13_9SparseSelE0EEEEEENSJ_INS5_IJSC_SB_SB_EEENS5_IJSB_NSA_ILi0EEES1B_EEEEENS5_IJNS4_10UnderscoreES1E_S1E_EEEEENS4_23SM90_TMA_LOAD_MULTICASTENS4_14ComposedLayoutINS4_7SwizzleILi2ELi4ELi3EEENS4_25smem_sparse_ptr_flag_bitsILi2ELi8EEENSJ_INS5_IJNS5_IJSB_NSA_ILi8EEEEEENS5_IJSC_SP_EEEEEENS5_IJNS5_IJS1B_SG_EEESM_EEEEEEEvNS4_8identityENS4_13SM90_TMA_LOADENS1I_INS1J_ILi3ELi4ELi3EEENS4_18smem_ptr_flag_bitsILi8EEENSJ_INS5_IJS1N_SG_EEENS5_IJSG_SB_EEEEEEEvS1V_EENS_8epilogue10collective6detail29Sm90TmaWarpSpecializedAdapterINS26_15DefaultEpilogueIfNS5_IJSB_llEEES2A_NS25_6thread17LinearCombinationIfLi1EffLNS2B_9ScaleType4KindE0ELNS_15FloatRoundStyleE2EfEENS1_15EpilogueDefaultEEEEEvvEEEEvNT_6ParamsE,"aw",@nobits
	.sectionflags	@""
	.align	16
	.zero		1024


//--------------------- .nv.shared.reserved.0     --------------------------
	.section	.nv.shared.reserved.0,"aw",@nobits
	.weak		__nv_reservedSMEM_offset_0_alias
	.size		__nv_reservedSMEM_offset_0_alias, 0, 0
	.other		__nv_reservedSMEM_offset_0_alias,@"STO_CUDA_RESERVED_SHARED STV_DEFAULT"
__nv_reservedSMEM_offset_0_alias:
	.zero		0


//--------------------- .nv.global                --------------------------
	.section	.nv.global,"aw",@nobits
.nv.global:
	.type		_ZN39_INTERNAL_9101d036_4_k_cu_f2ff5644_27734cute1_E,@object
	.size		_ZN39_INTERNAL_9101d036_4_k_cu_f2ff5644_27734cute1_E,(_ZN39_INTERNAL_9101d036_4_k_cu_f2ff5644_27734cuda3std3__45__cpo6cbeginE - _ZN39_INTERNAL_9101d036_4_k_cu_f2ff5644_27734cute1_E)
_ZN39_INTERNAL_9101d036_4_k_cu_f2ff5644_27734cute1_E:
	.zero		1
	.type		_ZN39_INTERNAL_9101d036_4_k_cu_f2ff5644_27734cuda3std3__45__cpo6cbeginE,@object
	.size		_ZN39_INTERNAL_9101d036_4_k_cu_f2ff5644_27734cuda3std3__45__cpo6cbeginE,(_ZN39_INTERNAL_9101d036_4_k_cu_f2ff5644_27734cuda3std3__48in_placeE - _ZN39_INTERNAL_9101d036_4_k_cu_f2ff5644_27734cuda3std3__45__cpo6cbeginE)
_ZN39_INTERNAL_9101d036_4_k_cu_f2ff5644_27734cuda3std3__45__cpo6cbeginE:
	.zero		1
	.type		_ZN39_INTERNAL_9101d036_4_k_cu_f2ff5644_27734cuda3std3__48in_placeE,@object
	.size		_ZN39_INTERNAL_9101d036_4_k_cu_f2ff5644_27734cuda3std3__48in_placeE,(_ZN39_INTERNAL_9101d036_4_k_cu_f2ff5644_27734cuda3std6ranges3__45__cpo9iter_moveE - _ZN39_INTERNAL_9101d036_4_k_cu_f2ff5644_27734cuda3std3__48in_placeE)
_ZN39_INTERNAL_9101d036_4_k_cu_f2ff5644_27734cuda3std3__48in_placeE:
	.zero		1
	.type		_ZN39_INTERNAL_9101d036_4_k_cu_f2ff5644_27734cuda3std6ranges3__45__cpo9iter_moveE,@object
	.size		_ZN39_INTERNAL_9101d036_4_k_cu_f2ff5644_27734cuda3std6ranges3__45__cpo9iter_moveE,(_ZN39_INTERNAL_9101d036_4_k_cu_f2ff5644_27734cuda3std3__45__cpo5beginE - _ZN39_INTERNAL_9101d036_4_k_cu_f2ff5644_27734cuda3std6ranges3__45__cpo9iter_moveE)
_ZN39_INTERNAL_9101d036_4_k_cu_f2ff5644_27734cuda3std6ranges3__45__cpo9iter_moveE:
	.zero		1
	.type		_ZN39_INTERNAL_9101d036_4_k_cu_f2ff5644_27734cuda3std3__45__cpo5beginE,@object
	.size		_ZN39_INTERNAL_9101d036_4_k_cu_f2ff5644_27734cuda3std3__45__cpo5beginE,(_ZN39_INTERNAL_9101d036_4_k_cu_f2ff5644_27734cuda3std3__441_GLOBAL__N__9101d036_4_k_cu_f2ff5644_27736ignoreE - _ZN39_INTERNAL_9101d036_4_k_cu_f2ff5644_27734cuda3std3__45__cpo5beginE)
_ZN39_INTERNAL_9101d036_4_k_cu_f2ff5644_27734cuda3std3__45__cpo5beginE:
	.zero		1
	.type		_ZN39_INTERNAL_9101d036_4_k_cu_f2ff5644_27734cuda3std3__441_GLOBAL__N__9101d036_4_k_cu_f2ff5644_27736ignoreE,@object
	.size		_ZN39_INTERNAL_9101d036_4_k_cu_f2ff5644_27734cuda3std3__441_GLOBAL__N__9101d036_4_k_cu_f2ff5644_27736ignoreE,(_ZN39_INTERNAL_9101d036_4_k_cu_f2ff5644_27734cute7productE - _ZN39_INTERNAL_9101d036_4_k_cu_f2ff5644_27734cuda3std3__441_GLOBAL__N__9101d036_4_k_cu_f2ff5644_27736ignoreE)
_ZN39_INTERNAL_9101d036_4_k_cu_f2ff5644_27734cuda3std3__441_GLOBAL__N__9101d036_4_k_cu_f2ff5644_27736ignoreE:
	.zero		1
	.type		_ZN39_INTERNAL_9101d036_4_k_cu_f2ff5644_27734cute7productE,@object
	.size		_ZN39_INTERNAL_9101d036_4_k_cu_f2ff5644_27734cute7productE,(_ZN39_INTERNAL_9101d036_4_k_cu_f2ff5644_27734cuda3std3__45__cpo3endE - _ZN39_INTERNAL_9101d036_4_k_cu_f2ff5644_27734cute7productE)
_ZN39_INTERNAL_9101d036_4_k_cu_f2ff5644_27734cute7productE:
	.zero		1
	.type		_ZN39_INTERNAL_9101d036_4_k_cu_f2ff5644_27734cuda3std3__45__cpo3endE,@object
	.size		_ZN39_INTERNAL_9101d036_4_k_cu_f2ff5644_27734cuda3std3__45__cpo3endE,(_ZN39_INTERNAL_9101d036_4_k_cu_f2ff5644_27734cuda3std3__419piecewise_constructE - _ZN39_INTERNAL_9101d036_4_k_cu_f2ff5644_27734cuda3std3__45__cpo3endE)
_ZN39_INTERNAL_9101d036_4_k_cu_f2ff5644_27734cuda3std3__45__cpo3endE:
	.zero		1
	.type		_ZN39_INTERNAL_9101d036_4_k_cu_f2ff5644_27734cuda3std3__419piecewise_constructE,@object
	.size		_ZN39_INTERNAL_9101d036_4_k_cu_f2ff5644_27734cuda3std3__419piecewise_constructE,(_ZN39_INTERNAL_9101d036_4_k_cu_f2ff5644_27734cuda3std3__45__cpo4cendE - _ZN39_INTERNAL_9101d036_4_k_cu_f2ff5644_27734cuda3std3__419piecewise_constructE)
_ZN39_INTERNAL_9101d036_4_k_cu_f2ff5644_27734cuda3std3__419piecewise_constructE:
	.zero		1
	.type		_ZN39_INTERNAL_9101d036_4_k_cu_f2ff5644_27734cuda3std3__45__cpo4cendE,@object
	.size		_ZN39_INTERNAL_9101d036_4_k_cu_f2ff5644_27734cuda3std3__45__cpo4cendE,(_ZN39_INTERNAL_9101d036_4_k_cu_f2ff5644_27734cuda3std6ranges3__45__cpo4swapE - _ZN39_INTERNAL_9101d036_4_k_cu_f2ff5644_27734cuda3std3__45__cpo4cendE)
_ZN39_INTERNAL_9101d036_4_k_cu_f2ff5644_27734cuda3std3__45__cpo4cendE:
	.zero		1
	.type		_ZN39_INTERNAL_9101d036_4_k_cu_f2ff5644_27734cuda3std6ranges3__45__cpo4swapE,@object
	.size		_ZN39_INTERNAL_9101d036_4_k_cu_f2ff5644_27734cuda3std6ranges3__45__cpo4swapE,(.L_7 - _ZN39_INTERNAL_9101d036_4_k_cu_f2ff5644_27734cuda3std6ranges3__45__cpo4swapE)
_ZN39_INTERNAL_9101d036_4_k_cu_f2ff5644_27734cuda3std6ranges3__45__cpo4swapE:
	.zero		1
.L_7:


//--------------------- .nv.constant0._ZN7cutlass13device_kernelINS_4gemm6kernel13GemmUniversalIN4cute5tupleIJiiiiEEENS1_10collective13CollectiveMmaINS1_43MainloopSm90TmaGmmaWarpSpecializedSparseFP8ILi8ENS5_IJNS4_1CILi1EEENSA_ILi2EEESB_EEENS1_35KernelTmaWarpSpecializedCooperativeEEENS5_IJNSA_ILi128EEESG_SG_EEENS_12float_e4m3_tENS5_IJNS4_6LayoutINS5_IJiNS5_IJSC_iEEEiEEENS5_IJlNS5_IJSB_SC_EEElEEEEENSJ_INS5_IJNS5_IJNSA_ILi64EEEiEEENS5_IJSG_iEEEiEEENS5_IJNS5_IJSG_NSA_ILi8192EEEEEENS5_IJSB_lEEElEEEEEEEESI_NS5_IJlSB_lEEENS4_8TiledMMAINS4_8MMA_AtomIJNS4_4SM904GMMA6SPARSE32GMMA_64x128x64_F32E4M3E4M3_SS_TNILNS13_7ScaleInE1ELS16_1ELNS13_9SparseSelE0EEEEEENSJ_INS5_IJSC_SB_SB_EEENS5_IJSB_NSA_ILi0EEES1B_EEEEENS5_IJNS4_10UnderscoreES1E_S1E_EEEEENS4_23SM90_TMA_LOAD_MULTICASTENS4_14ComposedLayoutINS4_7SwizzleILi2ELi4ELi3EEENS4_25smem_sparse_ptr_flag_bitsILi2ELi8EEENSJ_INS5_IJNS5_IJSB_NSA_ILi8EEEEEENS5_IJSC_SP_EEEEEENS5_IJNS5_IJS1B_SG_EEESM_EEEEEEEvNS4_8identityENS4_13SM90_TMA_LOADENS1I_INS1J_ILi3ELi4ELi3EEENS4_18smem_ptr_flag_bitsILi8EEENSJ_INS5_IJS1N_SG_EEENS5_IJSG_SB_EEEEEEEvS1V_EENS_8epilogue10collective6detail29Sm90TmaWarpSpecializedAdapterINS26_15DefaultEpilogueIfNS5_IJSB_llEEES2A_NS25_6thread17LinearCombinationIfLi1EffLNS2B_9ScaleType4KindE0ELNS_15FloatRoundStyleE2EfEENS1_15EpilogueDefaultEEEEEvvEEEEvNT_6ParamsE --------------------------
	.section	.nv.constant0._ZN7cutlass13device_kernelINS_4gemm6kernel13GemmUniversalIN4cute5tupleIJiiiiEEENS1_10collective13CollectiveMmaINS1_43MainloopSm90TmaGmmaWarpSpecializedSparseFP8ILi8ENS5_IJNS4_1CILi1EEENSA_ILi2EEESB_EEENS1_35KernelTmaWarpSpecializedCooperativeEEENS5_IJNSA_ILi128EEESG_SG_EEENS_12float_e4m3_tENS5_IJNS4_6LayoutINS5_IJiNS5_IJSC_iEEEiEEENS5_IJlNS5_IJSB_SC_EEElEEEEENSJ_INS5_IJNS5_IJNSA_ILi64EEEiEEENS5_IJSG_iEEEiEEENS5_IJNS5_IJSG_NSA_ILi8192EEEEEENS5_IJSB_lEEElEEEEEEEESI_NS5_IJlSB_lEEENS4_8TiledMMAINS4_8MMA_AtomIJNS4_4SM904GMMA6SPARSE32GMMA_64x128x64_F32E4M3E4M3_SS_TNILNS13_7ScaleInE1ELS16_1ELNS13_9SparseSelE0EEEEEENSJ_INS5_IJSC_SB_SB_EEENS5_IJSB_NSA_ILi0EEES1B_EEEEENS5_IJNS4_10UnderscoreES1E_S1E_EEEEENS4_23SM90_TMA_LOAD_MULTICASTENS4_14ComposedLayoutINS4_7SwizzleILi2ELi4ELi3EEENS4_25smem_sparse_ptr_flag_bitsILi2ELi8EEENSJ_INS5_IJNS5_IJSB_NSA_ILi8EEEEEENS5_IJSC_SP_EEEEEENS5_IJNS5_IJS1B_SG_EEESM_EEEEEEEvNS4_8identityENS4_13SM90_TMA_LOADENS1I_INS1J_ILi3ELi4ELi3EEENS4_18smem_ptr_flag_bitsILi8EEENSJ_INS5_IJS1N_SG_EEENS5_IJSG_SB_EEEEEEEvS1V_EENS_8epilogue10collective6detail29Sm90TmaWarpSpecializedAdapterINS26_15DefaultEpilogueIfNS5_IJSB_llEEES2A_NS25_6thread17LinearCombinationIfLi1EffLNS2B_9ScaleType4KindE0ELNS_15FloatRoundStyleE2EfEENS1_15EpilogueDefaultEEEEEvvEEEEvNT_6ParamsE,"a",@progbits
	.sectionflags	@""
	.align	4
.nv.constant0._ZN7cutlass13device_kernelINS_4gemm6kernel13GemmUniversalIN4cute5tupleIJiiiiEEENS1_10collective13CollectiveMmaINS1_43MainloopSm90TmaGmmaWarpSpecializedSparseFP8ILi8ENS5_IJNS4_1CILi1EEENSA_ILi2EEESB_EEENS1_35KernelTmaWarpSpecializedCooperativeEEENS5_IJNSA_ILi128EEESG_SG_EEENS_12float_e4m3_tENS5_IJNS4_6LayoutINS5_IJiNS5_IJSC_iEEEiEEENS5_IJlNS5_IJSB_SC_EEElEEEEENSJ_INS5_IJNS5_IJNSA_ILi64EEEiEEENS5_IJSG_iEEEiEEENS5_IJNS5_IJSG_NSA_ILi8192EEEEEENS5_IJSB_lEEElEEEEEEEESI_NS5_IJlSB_lEEENS4_8TiledMMAINS4_8MMA_AtomIJNS4_4SM904GMMA6SPARSE32GMMA_64x128x64_F32E4M3E4M3_SS_TNILNS13_7ScaleInE1ELS16_1ELNS13_9SparseSelE0EEEEEENSJ_INS5_IJSC_SB_SB_EEENS5_IJSB_NSA_ILi0EEES1B_EEEEENS5_IJNS4_10UnderscoreES1E_S1E_EEEEENS4_23SM90_TMA_LOAD_MULTICASTENS4_14ComposedLayoutINS4_7SwizzleILi2ELi4ELi3EEENS4_25smem_sparse_ptr_flag_bitsILi2ELi8EEENSJ_INS5_IJNS5_IJSB_NSA_ILi8EEEEEENS5_IJSC_SP_EEEEEENS5_IJNS5_IJS1B_SG_EEESM_EEEEEEEvNS4_8identityENS4_13SM90_TMA_LOADENS1I_INS1J_ILi3ELi4ELi3EEENS4_18smem_ptr_flag_bitsILi8EEENSJ_INS5_IJS1N_SG_EEENS5_IJSG_SB_EEEEEEEvS1V_EENS_8epilogue10collective6detail29Sm90TmaWarpSpecializedAdapterINS26_15DefaultEpilogueIfNS5_IJSB_llEEES2A_NS25_6thread17LinearCombinationIfLi1EffLNS2B_9ScaleType4KindE0ELNS_15FloatRoundStyleE2EfEENS1_15EpilogueDefaultEEEEEvvEEEEvNT_6ParamsE:
	.zero		1920


//--------------------- SYMBOLS --------------------------

	.type		.nv.reservedSmem.offset0,@object
	.size		.nv.reservedSmem.offset0,0x4
